//
// Generated by NVIDIA NVVM Compiler
//
// Compiler Build ID: CL-36424714
// Cuda compilation tools, release 13.0, V13.0.88
// Based on NVVM 20.0.0
//

.version 9.0
.target sm_100
.address_size 64

	// .globl	_Z11gemv_kernelI13__nv_bfloat1614__nv_bfloat162Li32EEvPKT_S4_S4_PS2_iib
// _ZZ11gemv_kernelI13__nv_bfloat1614__nv_bfloat162Li64EEvPKT_S4_S4_PS2_iibE9warp_sums has been demoted
// _ZZ11gemv_kernelI13__nv_bfloat1614__nv_bfloat162Li128EEvPKT_S4_S4_PS2_iibE9warp_sums has been demoted
// _ZZ11gemv_kernelI13__nv_bfloat1614__nv_bfloat162Li256EEvPKT_S4_S4_PS2_iibE9warp_sums has been demoted
// _ZZ11gemv_kernelI6__half7__half2Li64EEvPKT_S4_S4_PS2_iibE9warp_sums has been demoted
// _ZZ11gemv_kernelI6__half7__half2Li128EEvPKT_S4_S4_PS2_iibE9warp_sums has been demoted
// _ZZ11gemv_kernelI6__half7__half2Li256EEvPKT_S4_S4_PS2_iibE9warp_sums has been demoted
// _ZZ11gemv_kernelIf6float2Li64EEvPKT_S3_S3_PS1_iibE9warp_sums has been demoted
// _ZZ11gemv_kernelIf6float2Li128EEvPKT_S3_S3_PS1_iibE9warp_sums has been demoted
// _ZZ11gemv_kernelIf6float2Li256EEvPKT_S3_S3_PS1_iibE9warp_sums has been demoted

.visible .entry _Z11gemv_kernelI13__nv_bfloat1614__nv_bfloat162Li32EEvPKT_S4_S4_PS2_iib(
	.param .u64 .ptr .align 1 _Z11gemv_kernelI13__nv_bfloat1614__nv_bfloat162Li32EEvPKT_S4_S4_PS2_iib_param_0,
	.param .u64 .ptr .align 1 _Z11gemv_kernelI13__nv_bfloat1614__nv_bfloat162Li32EEvPKT_S4_S4_PS2_iib_param_1,
	.param .u64 .ptr .align 1 _Z11gemv_kernelI13__nv_bfloat1614__nv_bfloat162Li32EEvPKT_S4_S4_PS2_iib_param_2,
	.param .u64 .ptr .align 1 _Z11gemv_kernelI13__nv_bfloat1614__nv_bfloat162Li32EEvPKT_S4_S4_PS2_iib_param_3,
	.param .u32 _Z11gemv_kernelI13__nv_bfloat1614__nv_bfloat162Li32EEvPKT_S4_S4_PS2_iib_param_4,
	.param .u32 _Z11gemv_kernelI13__nv_bfloat1614__nv_bfloat162Li32EEvPKT_S4_S4_PS2_iib_param_5,
	.param .u8 _Z11gemv_kernelI13__nv_bfloat1614__nv_bfloat162Li32EEvPKT_S4_S4_PS2_iib_param_6
)
{
	.reg .pred 	%p<18>;
	.reg .b16 	%rs<29>;
	.reg .b32 	%r<48>;
	.reg .b32 	%f<65>;
	.reg .b64 	%rd<42>;

	ld.param.u64 	%rd11, [_Z11gemv_kernelI13__nv_bfloat1614__nv_bfloat162Li32EEvPKT_S4_S4_PS2_iib_param_0];
	ld.param.u64 	%rd12, [_Z11gemv_kernelI13__nv_bfloat1614__nv_bfloat162Li32EEvPKT_S4_S4_PS2_iib_param_1];
	ld.param.u64 	%rd13, [_Z11gemv_kernelI13__nv_bfloat1614__nv_bfloat162Li32EEvPKT_S4_S4_PS2_iib_param_2];
	ld.param.u64 	%rd14, [_Z11gemv_kernelI13__nv_bfloat1614__nv_bfloat162Li32EEvPKT_S4_S4_PS2_iib_param_3];
	ld.param.u32 	%r15, [_Z11gemv_kernelI13__nv_bfloat1614__nv_bfloat162Li32EEvPKT_S4_S4_PS2_iib_param_4];
	ld.param.u32 	%r14, [_Z11gemv_kernelI13__nv_bfloat1614__nv_bfloat162Li32EEvPKT_S4_S4_PS2_iib_param_5];
	ld.param.s8 	%rs1, [_Z11gemv_kernelI13__nv_bfloat1614__nv_bfloat162Li32EEvPKT_S4_S4_PS2_iib_param_6];
	mov.u32 	%r1, %ctaid.x;
	setp.ge.s32 	%p1, %r1, %r15;
	@%p1 bra 	$L__BB0_14;
	mov.u32 	%r2, %tid.x;
	shr.u32 	%r16, %r14, 31;
	add.s32 	%r17, %r14, %r16;
	shr.s32 	%r3, %r17, 1;
	mul.lo.s32 	%r4, %r14, %r1;
	mul.wide.s32 	%rd15, %r4, 2;
	add.s64 	%rd1, %rd11, %rd15;
	setp.ge.s32 	%p2, %r2, %r3;
	mov.f32 	%f62, 0f00000000;
	@%p2 bra 	$L__BB0_8;
	not.b32 	%r18, %r2;
	add.s32 	%r5, %r3, %r18;
	and.b32  	%r19, %r5, 96;
	setp.eq.s32 	%p3, %r19, 96;
	mov.f32 	%f62, 0f00000000;
	mov.u32 	%r46, %r2;
	@%p3 bra 	$L__BB0_5;
	mul.wide.u32 	%rd16, %r2, 4;
	add.s64 	%rd40, %rd12, %rd16;
	add.s64 	%rd18, %rd16, %rd15;
	add.s64 	%rd39, %rd11, %rd18;
	shr.u32 	%r20, %r5, 5;
	add.s32 	%r21, %r20, 1;
	and.b32  	%r22, %r21, 3;
	neg.s32 	%r44, %r22;
	mov.f32 	%f62, 0f00000000;
	mov.u32 	%r46, %r2;
$L__BB0_4:
	.pragma "nounroll";
	// begin inline asm
	ld.global.nc.b32 %r23, [%rd39];
	// end inline asm
	mov.b32 	{%rs2, %rs4}, %r23;
	// begin inline asm
	ld.global.nc.b32 %r24, [%rd40];
	// end inline asm
	mov.b32 	{%rs3, %rs5}, %r24;
	// begin inline asm
	{ cvt.f32.bf16 %f17, %rs2;}

	// end inline asm
	// begin inline asm
	{ cvt.f32.bf16 %f18, %rs3;}

	// end inline asm
	fma.rn.f32 	%f21, %f17, %f18, %f62;
	// begin inline asm
	{ cvt.f32.bf16 %f19, %rs4;}

	// end inline asm
	// begin inline asm
	{ cvt.f32.bf16 %f20, %rs5;}

	// end inline asm
	fma.rn.f32 	%f62, %f19, %f20, %f21;
	add.s32 	%r46, %r46, 32;
	add.s64 	%rd40, %rd40, 128;
	add.s64 	%rd39, %rd39, 128;
	add.s32 	%r44, %r44, 1;
	setp.ne.s32 	%p4, %r44, 0;
	@%p4 bra 	$L__BB0_4;
$L__BB0_5:
	setp.lt.u32 	%p5, %r5, 96;
	@%p5 bra 	$L__BB0_8;
	mul.wide.u32 	%rd41, %r46, 4;
$L__BB0_7:
	add.s64 	%rd21, %rd1, %rd41;
	// begin inline asm
	ld.global.nc.b32 %r25, [%rd21];
	// end inline asm
	mov.b32 	{%rs6, %rs8}, %r25;
	add.s64 	%rd22, %rd12, %rd41;
	// begin inline asm
	ld.global.nc.b32 %r26, [%rd22];
	// end inline asm
	mov.b32 	{%rs7, %rs9}, %r26;
	// begin inline asm
	{ cvt.f32.bf16 %f22, %rs6;}

	// end inline asm
	// begin inline asm
	{ cvt.f32.bf16 %f23, %rs7;}

	// end inline asm
	fma.rn.f32 	%f38, %f22, %f23, %f62;
	// begin inline asm
	{ cvt.f32.bf16 %f24, %rs8;}

	// end inline asm
	// begin inline asm
	{ cvt.f32.bf16 %f25, %rs9;}

	// end inline asm
	fma.rn.f32 	%f39, %f24, %f25, %f38;
	add.s64 	%rd23, %rd21, 128;
	// begin inline asm
	ld.global.nc.b32 %r27, [%rd23];
	// end inline asm
	mov.b32 	{%rs10, %rs12}, %r27;
	add.s64 	%rd24, %rd22, 128;
	// begin inline asm
	ld.global.nc.b32 %r28, [%rd24];
	// end inline asm
	mov.b32 	{%rs11, %rs13}, %r28;
	// begin inline asm
	{ cvt.f32.bf16 %f26, %rs10;}

	// end inline asm
	// begin inline asm
	{ cvt.f32.bf16 %f27, %rs11;}

	// end inline asm
	fma.rn.f32 	%f40, %f26, %f27, %f39;
	// begin inline asm
	{ cvt.f32.bf16 %f28, %rs12;}

	// end inline asm
	// begin inline asm
	{ cvt.f32.bf16 %f29, %rs13;}

	// end inline asm
	fma.rn.f32 	%f41, %f28, %f29, %f40;
	add.s64 	%rd25, %rd21, 256;
	// begin inline asm
	ld.global.nc.b32 %r29, [%rd25];
	// end inline asm
	mov.b32 	{%rs14, %rs16}, %r29;
	add.s64 	%rd26, %rd22, 256;
	// begin inline asm
	ld.global.nc.b32 %r30, [%rd26];
	// end inline asm
	mov.b32 	{%rs15, %rs17}, %r30;
	// begin inline asm
	{ cvt.f32.bf16 %f30, %rs14;}

	// end inline asm
	// begin inline asm
	{ cvt.f32.bf16 %f31, %rs15;}

	// end inline asm
	fma.rn.f32 	%f42, %f30, %f31, %f41;
	// begin inline asm
	{ cvt.f32.bf16 %f32, %rs16;}

	// end inline asm
	// begin inline asm
	{ cvt.f32.bf16 %f33, %rs17;}

	// end inline asm
	fma.rn.f32 	%f43, %f32, %f33, %f42;
	add.s64 	%rd27, %rd21, 384;
	// begin inline asm
	ld.global.nc.b32 %r31, [%rd27];
	// end inline asm
	mov.b32 	{%rs18, %rs20}, %r31;
	add.s64 	%rd28, %rd22, 384;
	// begin inline asm
	ld.global.nc.b32 %r32, [%rd28];
	// end inline asm
	mov.b32 	{%rs19, %rs21}, %r32;
	// begin inline asm
	{ cvt.f32.bf16 %f34, %rs18;}

	// end inline asm
	// begin inline asm
	{ cvt.f32.bf16 %f35, %rs19;}

	// end inline asm
	fma.rn.f32 	%f44, %f34, %f35, %f43;
	// begin inline asm
	{ cvt.f32.bf16 %f36, %rs20;}

	// end inline asm
	// begin inline asm
	{ cvt.f32.bf16 %f37, %rs21;}

	// end inline asm
	fma.rn.f32 	%f62, %f36, %f37, %f44;
	add.s32 	%r46, %r46, 128;
	add.s64 	%rd41, %rd41, 512;
	setp.lt.s32 	%p6, %r46, %r3;
	@%p6 bra 	$L__BB0_7;
$L__BB0_8:
	and.b32  	%r33, %r14, 1;
	setp.eq.b32 	%p7, %r33, 1;
	not.pred 	%p8, %p7;
	setp.ne.s32 	%p9, %r2, 0;
	or.pred  	%p10, %p9, %p8;
	@%p10 bra 	$L__BB0_10;
	mul.wide.s32 	%rd31, %r14, 2;
	add.s64 	%rd32, %rd1, %rd31;
	add.s64 	%rd29, %rd32, -2;
	// begin inline asm
	ld.global.nc.b16 %rs22, [%rd29];
	// end inline asm
	// begin inline asm
	{ cvt.f32.bf16 %f45, %rs22;}

	// end inline asm
	add.s64 	%rd33, %rd12, %rd31;
	add.s64 	%rd30, %rd33, -2;
	// begin inline asm
	ld.global.nc.b16 %rs24, [%rd30];
	// end inline asm
	// begin inline asm
	{ cvt.f32.bf16 %f46, %rs24;}

	// end inline asm
	fma.rn.f32 	%f62, %f45, %f46, %f62;
$L__BB0_10:
	setp.ne.s32 	%p11, %r2, 0;
	mov.b32 	%r34, %f62;
	shfl.sync.bfly.b32	%r35|%p12, %r34, 16, 31, -1;
	mov.b32 	%f47, %r35;
	add.f32 	%f48, %f62, %f47;
	mov.b32 	%r36, %f48;
	shfl.sync.bfly.b32	%r37|%p13, %r36, 8, 31, -1;
	mov.b32 	%f49, %r37;
	add.f32 	%f50, %f48, %f49;
	mov.b32 	%r38, %f50;
	shfl.sync.bfly.b32	%r39|%p14, %r38, 4, 31, -1;
	mov.b32 	%f51, %r39;
	add.f32 	%f52, %f50, %f51;
	mov.b32 	%r40, %f52;
	shfl.sync.bfly.b32	%r41|%p15, %r40, 2, 31, -1;
	mov.b32 	%f53, %r41;
	add.f32 	%f54, %f52, %f53;
	mov.b32 	%r42, %f54;
	shfl.sync.bfly.b32	%r43|%p16, %r42, 1, 31, -1;
	mov.b32 	%f55, %r43;
	add.f32 	%f64, %f54, %f55;
	@%p11 bra 	$L__BB0_14;
	setp.eq.s16 	%p17, %rs1, 0;
	@%p17 bra 	$L__BB0_13;
	mul.wide.u32 	%rd35, %r1, 2;
	add.s64 	%rd34, %rd13, %rd35;
	// begin inline asm
	ld.global.nc.b16 %rs26, [%rd34];
	// end inline asm
	// begin inline asm
	{ cvt.f32.bf16 %f56, %rs26;}

	// end inline asm
	add.f32 	%f64, %f64, %f56;
$L__BB0_13:
	// begin inline asm
	{  cvt.rn.bf16.f32 %rs28, %f64;}

	// end inline asm
	cvta.to.global.u64 	%rd36, %rd14;
	mul.wide.u32 	%rd37, %r1, 2;
	add.s64 	%rd38, %rd36, %rd37;
	st.global.u16 	[%rd38], %rs28;
$L__BB0_14:
	ret;

}
	// .globl	_Z11gemv_kernelI13__nv_bfloat1614__nv_bfloat162Li64EEvPKT_S4_S4_PS2_iib
.visible .entry _Z11gemv_kernelI13__nv_bfloat1614__nv_bfloat162Li64EEvPKT_S4_S4_PS2_iib(
	.param .u64 .ptr .align 1 _Z11gemv_kernelI13__nv_bfloat1614__nv_bfloat162Li64EEvPKT_S4_S4_PS2_iib_param_0,
	.param .u64 .ptr .align 1 _Z11gemv_kernelI13__nv_bfloat1614__nv_bfloat162Li64EEvPKT_S4_S4_PS2_iib_param_1,
	.param .u64 .ptr .align 1 _Z11gemv_kernelI13__nv_bfloat1614__nv_bfloat162Li64EEvPKT_S4_S4_PS2_iib_param_2,
	.param .u64 .ptr .align 1 _Z11gemv_kernelI13__nv_bfloat1614__nv_bfloat162Li64EEvPKT_S4_S4_PS2_iib_param_3,
	.param .u32 _Z11gemv_kernelI13__nv_bfloat1614__nv_bfloat162Li64EEvPKT_S4_S4_PS2_iib_param_4,
	.param .u32 _Z11gemv_kernelI13__nv_bfloat1614__nv_bfloat162Li64EEvPKT_S4_S4_PS2_iib_param_5,
	.param .u8 _Z11gemv_kernelI13__nv_bfloat1614__nv_bfloat162Li64EEvPKT_S4_S4_PS2_iib_param_6
)
{
	.reg .pred 	%p<26>;
	.reg .b16 	%rs<29>;
	.reg .b32 	%r<65>;
	.reg .b32 	%f<79>;
	.reg .b64 	%rd<42>;
	// demoted variable
	.shared .align 4 .b8 _ZZ11gemv_kernelI13__nv_bfloat1614__nv_bfloat162Li64EEvPKT_S4_S4_PS2_iibE9warp_sums[8];
	ld.param.u64 	%rd11, [_Z11gemv_kernelI13__nv_bfloat1614__nv_bfloat162Li64EEvPKT_S4_S4_PS2_iib_param_0];
	ld.param.u64 	%rd12, [_Z11gemv_kernelI13__nv_bfloat1614__nv_bfloat162Li64EEvPKT_S4_S4_PS2_iib_param_1];
	ld.param.u64 	%rd13, [_Z11gemv_kernelI13__nv_bfloat1614__nv_bfloat162Li64EEvPKT_S4_S4_PS2_iib_param_2];
	ld.param.u64 	%rd14, [_Z11gemv_kernelI13__nv_bfloat1614__nv_bfloat162Li64EEvPKT_S4_S4_PS2_iib_param_3];
	ld.param.u32 	%r16, [_Z11gemv_kernelI13__nv_bfloat1614__nv_bfloat162Li64EEvPKT_S4_S4_PS2_iib_param_4];
	ld.param.u32 	%r15, [_Z11gemv_kernelI13__nv_bfloat1614__nv_bfloat162Li64EEvPKT_S4_S4_PS2_iib_param_5];
	ld.param.s8 	%rs1, [_Z11gemv_kernelI13__nv_bfloat1614__nv_bfloat162Li64EEvPKT_S4_S4_PS2_iib_param_6];
	mov.u32 	%r1, %ctaid.x;
	setp.ge.s32 	%p1, %r1, %r16;
	@%p1 bra 	$L__BB1_19;
	mov.u32 	%r2, %tid.x;
	shr.u32 	%r17, %r15, 31;
	add.s32 	%r18, %r15, %r17;
	shr.s32 	%r3, %r18, 1;
	mul.lo.s32 	%r4, %r15, %r1;
	mul.wide.s32 	%rd15, %r4, 2;
	add.s64 	%rd1, %rd11, %rd15;
	setp.ge.s32 	%p2, %r2, %r3;
	mov.f32 	%f75, 0f00000000;
	@%p2 bra 	$L__BB1_8;
	not.b32 	%r19, %r2;
	add.s32 	%r5, %r3, %r19;
	and.b32  	%r20, %r5, 192;
	setp.eq.s32 	%p3, %r20, 192;
	mov.f32 	%f75, 0f00000000;
	mov.u32 	%r63, %r2;
	@%p3 bra 	$L__BB1_5;
	mul.wide.u32 	%rd16, %r2, 4;
	add.s64 	%rd40, %rd12, %rd16;
	add.s64 	%rd18, %rd16, %rd15;
	add.s64 	%rd39, %rd11, %rd18;
	shr.u32 	%r21, %r5, 6;
	add.s32 	%r22, %r21, 1;
	and.b32  	%r23, %r22, 3;
	neg.s32 	%r61, %r23;
	mov.f32 	%f75, 0f00000000;
	mov.u32 	%r63, %r2;
$L__BB1_4:
	.pragma "nounroll";
	// begin inline asm
	ld.global.nc.b32 %r24, [%rd39];
	// end inline asm
	mov.b32 	{%rs2, %rs4}, %r24;
	// begin inline asm
	ld.global.nc.b32 %r25, [%rd40];
	// end inline asm
	mov.b32 	{%rs3, %rs5}, %r25;
	// begin inline asm
	{ cvt.f32.bf16 %f20, %rs2;}

	// end inline asm
	// begin inline asm
	{ cvt.f32.bf16 %f21, %rs3;}

	// end inline asm
	fma.rn.f32 	%f24, %f20, %f21, %f75;
	// begin inline asm
	{ cvt.f32.bf16 %f22, %rs4;}

	// end inline asm
	// begin inline asm
	{ cvt.f32.bf16 %f23, %rs5;}

	// end inline asm
	fma.rn.f32 	%f75, %f22, %f23, %f24;
	add.s32 	%r63, %r63, 64;
	add.s64 	%rd40, %rd40, 256;
	add.s64 	%rd39, %rd39, 256;
	add.s32 	%r61, %r61, 1;
	setp.ne.s32 	%p4, %r61, 0;
	@%p4 bra 	$L__BB1_4;
$L__BB1_5:
	setp.lt.u32 	%p5, %r5, 192;
	@%p5 bra 	$L__BB1_8;
	mul.wide.u32 	%rd41, %r63, 4;
$L__BB1_7:
	add.s64 	%rd21, %rd1, %rd41;
	// begin inline asm
	ld.global.nc.b32 %r26, [%rd21];
	// end inline asm
	mov.b32 	{%rs6, %rs8}, %r26;
	add.s64 	%rd22, %rd12, %rd41;
	// begin inline asm
	ld.global.nc.b32 %r27, [%rd22];
	// end inline asm
	mov.b32 	{%rs7, %rs9}, %r27;
	// begin inline asm
	{ cvt.f32.bf16 %f25, %rs6;}

	// end inline asm
	// begin inline asm
	{ cvt.f32.bf16 %f26, %rs7;}

	// end inline asm
	fma.rn.f32 	%f41, %f25, %f26, %f75;
	// begin inline asm
	{ cvt.f32.bf16 %f27, %rs8;}

	// end inline asm
	// begin inline asm
	{ cvt.f32.bf16 %f28, %rs9;}

	// end inline asm
	fma.rn.f32 	%f42, %f27, %f28, %f41;
	add.s64 	%rd23, %rd21, 256;
	// begin inline asm
	ld.global.nc.b32 %r28, [%rd23];
	// end inline asm
	mov.b32 	{%rs10, %rs12}, %r28;
	add.s64 	%rd24, %rd22, 256;
	// begin inline asm
	ld.global.nc.b32 %r29, [%rd24];
	// end inline asm
	mov.b32 	{%rs11, %rs13}, %r29;
	// begin inline asm
	{ cvt.f32.bf16 %f29, %rs10;}

	// end inline asm
	// begin inline asm
	{ cvt.f32.bf16 %f30, %rs11;}

	// end inline asm
	fma.rn.f32 	%f43, %f29, %f30, %f42;
	// begin inline asm
	{ cvt.f32.bf16 %f31, %rs12;}

	// end inline asm
	// begin inline asm
	{ cvt.f32.bf16 %f32, %rs13;}

	// end inline asm
	fma.rn.f32 	%f44, %f31, %f32, %f43;
	add.s64 	%rd25, %rd21, 512;
	// begin inline asm
	ld.global.nc.b32 %r30, [%rd25];
	// end inline asm
	mov.b32 	{%rs14, %rs16}, %r30;
	add.s64 	%rd26, %rd22, 512;
	// begin inline asm
	ld.global.nc.b32 %r31, [%rd26];
	// end inline asm
	mov.b32 	{%rs15, %rs17}, %r31;
	// begin inline asm
	{ cvt.f32.bf16 %f33, %rs14;}

	// end inline asm
	// begin inline asm
	{ cvt.f32.bf16 %f34, %rs15;}

	// end inline asm
	fma.rn.f32 	%f45, %f33, %f34, %f44;
	// begin inline asm
	{ cvt.f32.bf16 %f35, %rs16;}

	// end inline asm
	// begin inline asm
	{ cvt.f32.bf16 %f36, %rs17;}

	// end inline asm
	fma.rn.f32 	%f46, %f35, %f36, %f45;
	add.s64 	%rd27, %rd21, 768;
	// begin inline asm
	ld.global.nc.b32 %r32, [%rd27];
	// end inline asm
	mov.b32 	{%rs18, %rs20}, %r32;
	add.s64 	%rd28, %rd22, 768;
	// begin inline asm
	ld.global.nc.b32 %r33, [%rd28];
	// end inline asm
	mov.b32 	{%rs19, %rs21}, %r33;
	// begin inline asm
	{ cvt.f32.bf16 %f37, %rs18;}

	// end inline asm
	// begin inline asm
	{ cvt.f32.bf16 %f38, %rs19;}

	// end inline asm
	fma.rn.f32 	%f47, %f37, %f38, %f46;
	// begin inline asm
	{ cvt.f32.bf16 %f39, %rs20;}

	// end inline asm
	// begin inline asm
	{ cvt.f32.bf16 %f40, %rs21;}

	// end inline asm
	fma.rn.f32 	%f75, %f39, %f40, %f47;
	add.s32 	%r63, %r63, 256;
	add.s64 	%rd41, %rd41, 1024;
	setp.lt.s32 	%p6, %r63, %r3;
	@%p6 bra 	$L__BB1_7;
$L__BB1_8:
	and.b32  	%r34, %r15, 1;
	setp.eq.b32 	%p7, %r34, 1;
	not.pred 	%p8, %p7;
	setp.ne.s32 	%p9, %r2, 0;
	or.pred  	%p10, %p9, %p8;
	@%p10 bra 	$L__BB1_10;
	mul.wide.s32 	%rd31, %r15, 2;
	add.s64 	%rd32, %rd1, %rd31;
	add.s64 	%rd29, %rd32, -2;
	// begin inline asm
	ld.global.nc.b16 %rs22, [%rd29];
	// end inline asm
	// begin inline asm
	{ cvt.f32.bf16 %f48, %rs22;}

	// end inline asm
	add.s64 	%rd33, %rd12, %rd31;
	add.s64 	%rd30, %rd33, -2;
	// begin inline asm
	ld.global.nc.b16 %rs24, [%rd30];
	// end inline asm
	// begin inline asm
	{ cvt.f32.bf16 %f49, %rs24;}

	// end inline asm
	fma.rn.f32 	%f75, %f48, %f49, %f75;
$L__BB1_10:
	mov.b32 	%r35, %f75;
	shfl.sync.bfly.b32	%r36|%p11, %r35, 16, 31, -1;
	mov.b32 	%f50, %r36;
	add.f32 	%f51, %f75, %f50;
	mov.b32 	%r37, %f51;
	shfl.sync.bfly.b32	%r38|%p12, %r37, 8, 31, -1;
	mov.b32 	%f52, %r38;
	add.f32 	%f53, %f51, %f52;
	mov.b32 	%r39, %f53;
	shfl.sync.bfly.b32	%r40|%p13, %r39, 4, 31, -1;
	mov.b32 	%f54, %r40;
	add.f32 	%f55, %f53, %f54;
	mov.b32 	%r41, %f55;
	shfl.sync.bfly.b32	%r42|%p14, %r41, 2, 31, -1;
	mov.b32 	%f56, %r42;
	add.f32 	%f57, %f55, %f56;
	mov.b32 	%r43, %f57;
	shfl.sync.bfly.b32	%r44|%p15, %r43, 1, 31, -1;
	mov.b32 	%f58, %r44;
	add.f32 	%f10, %f57, %f58;
	and.b32  	%r14, %r2, 31;
	setp.ne.s32 	%p16, %r14, 0;
	@%p16 bra 	$L__BB1_12;
	shr.u32 	%r45, %r2, 3;
	mov.u32 	%r46, _ZZ11gemv_kernelI13__nv_bfloat1614__nv_bfloat162Li64EEvPKT_S4_S4_PS2_iibE9warp_sums;
	add.s32 	%r47, %r46, %r45;
	st.shared.f32 	[%r47], %f10;
$L__BB1_12:
	bar.sync 	0;
	setp.gt.u32 	%p17, %r2, 31;
	@%p17 bra 	$L__BB1_19;
	setp.gt.u32 	%p18, %r14, 1;
	mov.f32 	%f77, 0f00000000;
	@%p18 bra 	$L__BB1_15;
	shl.b32 	%r48, %r14, 2;
	mov.u32 	%r49, _ZZ11gemv_kernelI13__nv_bfloat1614__nv_bfloat162Li64EEvPKT_S4_S4_PS2_iibE9warp_sums;
	add.s32 	%r50, %r49, %r48;
	ld.shared.f32 	%f77, [%r50];
$L__BB1_15:
	setp.ne.s32 	%p19, %r2, 0;
	mov.b32 	%r51, %f77;
	shfl.sync.bfly.b32	%r52|%p20, %r51, 16, 31, -1;
	mov.b32 	%f60, %r52;
	add.f32 	%f61, %f77, %f60;
	mov.b32 	%r53, %f61;
	shfl.sync.bfly.b32	%r54|%p21, %r53, 8, 31, -1;
	mov.b32 	%f62, %r54;
	add.f32 	%f63, %f61, %f62;
	mov.b32 	%r55, %f63;
	shfl.sync.bfly.b32	%r56|%p22, %r55, 4, 31, -1;
	mov.b32 	%f64, %r56;
	add.f32 	%f65, %f63, %f64;
	mov.b32 	%r57, %f65;
	shfl.sync.bfly.b32	%r58|%p23, %r57, 2, 31, -1;
	mov.b32 	%f66, %r58;
	add.f32 	%f67, %f65, %f66;
	mov.b32 	%r59, %f67;
	shfl.sync.bfly.b32	%r60|%p24, %r59, 1, 31, -1;
	mov.b32 	%f68, %r60;
	add.f32 	%f78, %f67, %f68;
	@%p19 bra 	$L__BB1_19;
	setp.eq.s16 	%p25, %rs1, 0;
	@%p25 bra 	$L__BB1_18;
	mul.wide.u32 	%rd35, %r1, 2;
	add.s64 	%rd34, %rd13, %rd35;
	// begin inline asm
	ld.global.nc.b16 %rs26, [%rd34];
	// end inline asm
	// begin inline asm
	{ cvt.f32.bf16 %f69, %rs26;}

	// end inline asm
	add.f32 	%f78, %f78, %f69;
$L__BB1_18:
	// begin inline asm
	{  cvt.rn.bf16.f32 %rs28, %f78;}

	// end inline asm
	cvta.to.global.u64 	%rd36, %rd14;
	mul.wide.u32 	%rd37, %r1, 2;
	add.s64 	%rd38, %rd36, %rd37;
	st.global.u16 	[%rd38], %rs28;
$L__BB1_19:
	ret;

}
	// .globl	_Z11gemv_kernelI13__nv_bfloat1614__nv_bfloat162Li128EEvPKT_S4_S4_PS2_iib
.visible .entry _Z11gemv_kernelI13__nv_bfloat1614__nv_bfloat162Li128EEvPKT_S4_S4_PS2_iib(
	.param .u64 .ptr .align 1 _Z11gemv_kernelI13__nv_bfloat1614__nv_bfloat162Li128EEvPKT_S4_S4_PS2_iib_param_0,
	.param .u64 .ptr .align 1 _Z11gemv_kernelI13__nv_bfloat1614__nv_bfloat162Li128EEvPKT_S4_S4_PS2_iib_param_1,
	.param .u64 .ptr .align 1 _Z11gemv_kernelI13__nv_bfloat1614__nv_bfloat162Li128EEvPKT_S4_S4_PS2_iib_param_2,
	.param .u64 .ptr .align 1 _Z11gemv_kernelI13__nv_bfloat1614__nv_bfloat162Li128EEvPKT_S4_S4_PS2_iib_param_3,
	.param .u32 _Z11gemv_kernelI13__nv_bfloat1614__nv_bfloat162Li128EEvPKT_S4_S4_PS2_iib_param_4,
	.param .u32 _Z11gemv_kernelI13__nv_bfloat1614__nv_bfloat162Li128EEvPKT_S4_S4_PS2_iib_param_5,
	.param .u8 _Z11gemv_kernelI13__nv_bfloat1614__nv_bfloat162Li128EEvPKT_S4_S4_PS2_iib_param_6
)
{
	.reg .pred 	%p<26>;
	.reg .b16 	%rs<29>;
	.reg .b32 	%r<65>;
	.reg .b32 	%f<79>;
	.reg .b64 	%rd<42>;
	// demoted variable
	.shared .align 4 .b8 _ZZ11gemv_kernelI13__nv_bfloat1614__nv_bfloat162Li128EEvPKT_S4_S4_PS2_iibE9warp_sums[16];
	ld.param.u64 	%rd11, [_Z11gemv_kernelI13__nv_bfloat1614__nv_bfloat162Li128EEvPKT_S4_S4_PS2_iib_param_0];
	ld.param.u64 	%rd12, [_Z11gemv_kernelI13__nv_bfloat1614__nv_bfloat162Li128EEvPKT_S4_S4_PS2_iib_param_1];
	ld.param.u64 	%rd13, [_Z11gemv_kernelI13__nv_bfloat1614__nv_bfloat162Li128EEvPKT_S4_S4_PS2_iib_param_2];
	ld.param.u64 	%rd14, [_Z11gemv_kernelI13__nv_bfloat1614__nv_bfloat162Li128EEvPKT_S4_S4_PS2_iib_param_3];
	ld.param.u32 	%r16, [_Z11gemv_kernelI13__nv_bfloat1614__nv_bfloat162Li128EEvPKT_S4_S4_PS2_iib_param_4];
	ld.param.u32 	%r15, [_Z11gemv_kernelI13__nv_bfloat1614__nv_bfloat162Li128EEvPKT_S4_S4_PS2_iib_param_5];
	ld.param.s8 	%rs1, [_Z11gemv_kernelI13__nv_bfloat1614__nv_bfloat162Li128EEvPKT_S4_S4_PS2_iib_param_6];
	mov.u32 	%r1, %ctaid.x;
	setp.ge.s32 	%p1, %r1, %r16;
	@%p1 bra 	$L__BB2_19;
	mov.u32 	%r2, %tid.x;
	shr.u32 	%r17, %r15, 31;
	add.s32 	%r18, %r15, %r17;
	shr.s32 	%r3, %r18, 1;
	mul.lo.s32 	%r4, %r15, %r1;
	mul.wide.s32 	%rd15, %r4, 2;
	add.s64 	%rd1, %rd11, %rd15;
	setp.ge.s32 	%p2, %r2, %r3;
	mov.f32 	%f75, 0f00000000;
	@%p2 bra 	$L__BB2_8;
	not.b32 	%r19, %r2;
	add.s32 	%r5, %r3, %r19;
	and.b32  	%r20, %r5, 384;
	setp.eq.s32 	%p3, %r20, 384;
	mov.f32 	%f75, 0f00000000;
	mov.u32 	%r63, %r2;
	@%p3 bra 	$L__BB2_5;
	mul.wide.u32 	%rd16, %r2, 4;
	add.s64 	%rd40, %rd12, %rd16;
	add.s64 	%rd18, %rd16, %rd15;
	add.s64 	%rd39, %rd11, %rd18;
	shr.u32 	%r21, %r5, 7;
	add.s32 	%r22, %r21, 1;
	and.b32  	%r23, %r22, 3;
	neg.s32 	%r61, %r23;
	mov.f32 	%f75, 0f00000000;
	mov.u32 	%r63, %r2;
$L__BB2_4:
	.pragma "nounroll";
	// begin inline asm
	ld.global.nc.b32 %r24, [%rd39];
	// end inline asm
	mov.b32 	{%rs2, %rs4}, %r24;
	// begin inline asm
	ld.global.nc.b32 %r25, [%rd40];
	// end inline asm
	mov.b32 	{%rs3, %rs5}, %r25;
	// begin inline asm
	{ cvt.f32.bf16 %f20, %rs2;}

	// end inline asm
	// begin inline asm
	{ cvt.f32.bf16 %f21, %rs3;}

	// end inline asm
	fma.rn.f32 	%f24, %f20, %f21, %f75;
	// begin inline asm
	{ cvt.f32.bf16 %f22, %rs4;}

	// end inline asm
	// begin inline asm
	{ cvt.f32.bf16 %f23, %rs5;}

	// end inline asm
	fma.rn.f32 	%f75, %f22, %f23, %f24;
	add.s32 	%r63, %r63, 128;
	add.s64 	%rd40, %rd40, 512;
	add.s64 	%rd39, %rd39, 512;
	add.s32 	%r61, %r61, 1;
	setp.ne.s32 	%p4, %r61, 0;
	@%p4 bra 	$L__BB2_4;
$L__BB2_5:
	setp.lt.u32 	%p5, %r5, 384;
	@%p5 bra 	$L__BB2_8;
	mul.wide.u32 	%rd41, %r63, 4;
$L__BB2_7:
	add.s64 	%rd21, %rd1, %rd41;
	// begin inline asm
	ld.global.nc.b32 %r26, [%rd21];
	// end inline asm
	mov.b32 	{%rs6, %rs8}, %r26;
	add.s64 	%rd22, %rd12, %rd41;
	// begin inline asm
	ld.global.nc.b32 %r27, [%rd22];
	// end inline asm
	mov.b32 	{%rs7, %rs9}, %r27;
	// begin inline asm
	{ cvt.f32.bf16 %f25, %rs6;}

	// end inline asm
	// begin inline asm
	{ cvt.f32.bf16 %f26, %rs7;}

	// end inline asm
	fma.rn.f32 	%f41, %f25, %f26, %f75;
	// begin inline asm
	{ cvt.f32.bf16 %f27, %rs8;}

	// end inline asm
	// begin inline asm
	{ cvt.f32.bf16 %f28, %rs9;}

	// end inline asm
	fma.rn.f32 	%f42, %f27, %f28, %f41;
	add.s64 	%rd23, %rd21, 512;
	// begin inline asm
	ld.global.nc.b32 %r28, [%rd23];
	// end inline asm
	mov.b32 	{%rs10, %rs12}, %r28;
	add.s64 	%rd24, %rd22, 512;
	// begin inline asm
	ld.global.nc.b32 %r29, [%rd24];
	// end inline asm
	mov.b32 	{%rs11, %rs13}, %r29;
	// begin inline asm
	{ cvt.f32.bf16 %f29, %rs10;}

	// end inline asm
	// begin inline asm
	{ cvt.f32.bf16 %f30, %rs11;}

	// end inline asm
	fma.rn.f32 	%f43, %f29, %f30, %f42;
	// begin inline asm
	{ cvt.f32.bf16 %f31, %rs12;}

	// end inline asm
	// begin inline asm
	{ cvt.f32.bf16 %f32, %rs13;}

	// end inline asm
	fma.rn.f32 	%f44, %f31, %f32, %f43;
	add.s64 	%rd25, %rd21, 1024;
	// begin inline asm
	ld.global.nc.b32 %r30, [%rd25];
	// end inline asm
	mov.b32 	{%rs14, %rs16}, %r30;
	add.s64 	%rd26, %rd22, 1024;
	// begin inline asm
	ld.global.nc.b32 %r31, [%rd26];
	// end inline asm
	mov.b32 	{%rs15, %rs17}, %r31;
	// begin inline asm
	{ cvt.f32.bf16 %f33, %rs14;}

	// end inline asm
	// begin inline asm
	{ cvt.f32.bf16 %f34, %rs15;}

	// end inline asm
	fma.rn.f32 	%f45, %f33, %f34, %f44;
	// begin inline asm
	{ cvt.f32.bf16 %f35, %rs16;}

	// end inline asm
	// begin inline asm
	{ cvt.f32.bf16 %f36, %rs17;}

	// end inline asm
	fma.rn.f32 	%f46, %f35, %f36, %f45;
	add.s64 	%rd27, %rd21, 1536;
	// begin inline asm
	ld.global.nc.b32 %r32, [%rd27];
	// end inline asm
	mov.b32 	{%rs18, %rs20}, %r32;
	add.s64 	%rd28, %rd22, 1536;
	// begin inline asm
	ld.global.nc.b32 %r33, [%rd28];
	// end inline asm
	mov.b32 	{%rs19, %rs21}, %r33;
	// begin inline asm
	{ cvt.f32.bf16 %f37, %rs18;}

	// end inline asm
	// begin inline asm
	{ cvt.f32.bf16 %f38, %rs19;}

	// end inline asm
	fma.rn.f32 	%f47, %f37, %f38, %f46;
	// begin inline asm
	{ cvt.f32.bf16 %f39, %rs20;}

	// end inline asm
	// begin inline asm
	{ cvt.f32.bf16 %f40, %rs21;}

	// end inline asm
	fma.rn.f32 	%f75, %f39, %f40, %f47;
	add.s32 	%r63, %r63, 512;
	add.s64 	%rd41, %rd41, 2048;
	setp.lt.s32 	%p6, %r63, %r3;
	@%p6 bra 	$L__BB2_7;
$L__BB2_8:
	and.b32  	%r34, %r15, 1;
	setp.eq.b32 	%p7, %r34, 1;
	not.pred 	%p8, %p7;
	setp.ne.s32 	%p9, %r2, 0;
	or.pred  	%p10, %p9, %p8;
	@%p10 bra 	$L__BB2_10;
	mul.wide.s32 	%rd31, %r15, 2;
	add.s64 	%rd32, %rd1, %rd31;
	add.s64 	%rd29, %rd32, -2;
	// begin inline asm
	ld.global.nc.b16 %rs22, [%rd29];
	// end inline asm
	// begin inline asm
	{ cvt.f32.bf16 %f48, %rs22;}

	// end inline asm
	add.s64 	%rd33, %rd12, %rd31;
	add.s64 	%rd30, %rd33, -2;
	// begin inline asm
	ld.global.nc.b16 %rs24, [%rd30];
	// end inline asm
	// begin inline asm
	{ cvt.f32.bf16 %f49, %rs24;}

	// end inline asm
	fma.rn.f32 	%f75, %f48, %f49, %f75;
$L__BB2_10:
	mov.b32 	%r35, %f75;
	shfl.sync.bfly.b32	%r36|%p11, %r35, 16, 31, -1;
	mov.b32 	%f50, %r36;
	add.f32 	%f51, %f75, %f50;
	mov.b32 	%r37, %f51;
	shfl.sync.bfly.b32	%r38|%p12, %r37, 8, 31, -1;
	mov.b32 	%f52, %r38;
	add.f32 	%f53, %f51, %f52;
	mov.b32 	%r39, %f53;
	shfl.sync.bfly.b32	%r40|%p13, %r39, 4, 31, -1;
	mov.b32 	%f54, %r40;
	add.f32 	%f55, %f53, %f54;
	mov.b32 	%r41, %f55;
	shfl.sync.bfly.b32	%r42|%p14, %r41, 2, 31, -1;
	mov.b32 	%f56, %r42;
	add.f32 	%f57, %f55, %f56;
	mov.b32 	%r43, %f57;
	shfl.sync.bfly.b32	%r44|%p15, %r43, 1, 31, -1;
	mov.b32 	%f58, %r44;
	add.f32 	%f10, %f57, %f58;
	and.b32  	%r14, %r2, 31;
	setp.ne.s32 	%p16, %r14, 0;
	@%p16 bra 	$L__BB2_12;
	shr.u32 	%r45, %r2, 3;
	mov.u32 	%r46, _ZZ11gemv_kernelI13__nv_bfloat1614__nv_bfloat162Li128EEvPKT_S4_S4_PS2_iibE9warp_sums;
	add.s32 	%r47, %r46, %r45;
	st.shared.f32 	[%r47], %f10;
$L__BB2_12:
	bar.sync 	0;
	setp.gt.u32 	%p17, %r2, 31;
	@%p17 bra 	$L__BB2_19;
	setp.gt.u32 	%p18, %r14, 3;
	mov.f32 	%f77, 0f00000000;
	@%p18 bra 	$L__BB2_15;
	shl.b32 	%r48, %r14, 2;
	mov.u32 	%r49, _ZZ11gemv_kernelI13__nv_bfloat1614__nv_bfloat162Li128EEvPKT_S4_S4_PS2_iibE9warp_sums;
	add.s32 	%r50, %r49, %r48;
	ld.shared.f32 	%f77, [%r50];
$L__BB2_15:
	setp.ne.s32 	%p19, %r2, 0;
	mov.b32 	%r51, %f77;
	shfl.sync.bfly.b32	%r52|%p20, %r51, 16, 31, -1;
	mov.b32 	%f60, %r52;
	add.f32 	%f61, %f77, %f60;
	mov.b32 	%r53, %f61;
	shfl.sync.bfly.b32	%r54|%p21, %r53, 8, 31, -1;
	mov.b32 	%f62, %r54;
	add.f32 	%f63, %f61, %f62;
	mov.b32 	%r55, %f63;
	shfl.sync.bfly.b32	%r56|%p22, %r55, 4, 31, -1;
	mov.b32 	%f64, %r56;
	add.f32 	%f65, %f63, %f64;
	mov.b32 	%r57, %f65;
	shfl.sync.bfly.b32	%r58|%p23, %r57, 2, 31, -1;
	mov.b32 	%f66, %r58;
	add.f32 	%f67, %f65, %f66;
	mov.b32 	%r59, %f67;
	shfl.sync.bfly.b32	%r60|%p24, %r59, 1, 31, -1;
	mov.b32 	%f68, %r60;
	add.f32 	%f78, %f67, %f68;
	@%p19 bra 	$L__BB2_19;
	setp.eq.s16 	%p25, %rs1, 0;
	@%p25 bra 	$L__BB2_18;
	mul.wide.u32 	%rd35, %r1, 2;
	add.s64 	%rd34, %rd13, %rd35;
	// begin inline asm
	ld.global.nc.b16 %rs26, [%rd34];
	// end inline asm
	// begin inline asm
	{ cvt.f32.bf16 %f69, %rs26;}

	// end inline asm
	add.f32 	%f78, %f78, %f69;
$L__BB2_18:
	// begin inline asm
	{  cvt.rn.bf16.f32 %rs28, %f78;}

	// end inline asm
	cvta.to.global.u64 	%rd36, %rd14;
	mul.wide.u32 	%rd37, %r1, 2;
	add.s64 	%rd38, %rd36, %rd37;
	st.global.u16 	[%rd38], %rs28;
$L__BB2_19:
	ret;

}
	// .globl	_Z11gemv_kernelI13__nv_bfloat1614__nv_bfloat162Li256EEvPKT_S4_S4_PS2_iib
.visible .entry _Z11gemv_kernelI13__nv_bfloat1614__nv_bfloat162Li256EEvPKT_S4_S4_PS2_iib(
	.param .u64 .ptr .align 1 _Z11gemv_kernelI13__nv_bfloat1614__nv_bfloat162Li256EEvPKT_S4_S4_PS2_iib_param_0,
	.param .u64 .ptr .align 1 _Z11gemv_kernelI13__nv_bfloat1614__nv_bfloat162Li256EEvPKT_S4_S4_PS2_iib_param_1,
	.param .u64 .ptr .align 1 _Z11gemv_kernelI13__nv_bfloat1614__nv_bfloat162Li256EEvPKT_S4_S4_PS2_iib_param_2,
	.param .u64 .ptr .align 1 _Z11gemv_kernelI13__nv_bfloat1614__nv_bfloat162Li256EEvPKT_S4_S4_PS2_iib_param_3,
	.param .u32 _Z11gemv_kernelI13__nv_bfloat1614__nv_bfloat162Li256EEvPKT_S4_S4_PS2_iib_param_4,
	.param .u32 _Z11gemv_kernelI13__nv_bfloat1614__nv_bfloat162Li256EEvPKT_S4_S4_PS2_iib_param_5,
	.param .u8 _Z11gemv_kernelI13__nv_bfloat1614__nv_bfloat162Li256EEvPKT_S4_S4_PS2_iib_param_6
)
{
	.reg .pred 	%p<26>;
	.reg .b16 	%rs<29>;
	.reg .b32 	%r<65>;
	.reg .b32 	%f<79>;
	.reg .b64 	%rd<42>;
	// demoted variable
	.shared .align 4 .b8 _ZZ11gemv_kernelI13__nv_bfloat1614__nv_bfloat162Li256EEvPKT_S4_S4_PS2_iibE9warp_sums[32];
	ld.param.u64 	%rd11, [_Z11gemv_kernelI13__nv_bfloat1614__nv_bfloat162Li256EEvPKT_S4_S4_PS2_iib_param_0];
	ld.param.u64 	%rd12, [_Z11gemv_kernelI13__nv_bfloat1614__nv_bfloat162Li256EEvPKT_S4_S4_PS2_iib_param_1];
	ld.param.u64 	%rd13, [_Z11gemv_kernelI13__nv_bfloat1614__nv_bfloat162Li256EEvPKT_S4_S4_PS2_iib_param_2];
	ld.param.u64 	%rd14, [_Z11gemv_kernelI13__nv_bfloat1614__nv_bfloat162Li256EEvPKT_S4_S4_PS2_iib_param_3];
	ld.param.u32 	%r16, [_Z11gemv_kernelI13__nv_bfloat1614__nv_bfloat162Li256EEvPKT_S4_S4_PS2_iib_param_4];
	ld.param.u32 	%r15, [_Z11gemv_kernelI13__nv_bfloat1614__nv_bfloat162Li256EEvPKT_S4_S4_PS2_iib_param_5];
	ld.param.s8 	%rs1, [_Z11gemv_kernelI13__nv_bfloat1614__nv_bfloat162Li256EEvPKT_S4_S4_PS2_iib_param_6];
	mov.u32 	%r1, %ctaid.x;
	setp.ge.s32 	%p1, %r1, %r16;
	@%p1 bra 	$L__BB3_19;
	mov.u32 	%r2, %tid.x;
	shr.u32 	%r17, %r15, 31;
	add.s32 	%r18, %r15, %r17;
	shr.s32 	%r3, %r18, 1;
	mul.lo.s32 	%r4, %r15, %r1;
	mul.wide.s32 	%rd15, %r4, 2;
	add.s64 	%rd1, %rd11, %rd15;
	setp.ge.s32 	%p2, %r2, %r3;
	mov.f32 	%f75, 0f00000000;
	@%p2 bra 	$L__BB3_8;
	not.b32 	%r19, %r2;
	add.s32 	%r5, %r3, %r19;
	and.b32  	%r20, %r5, 768;
	setp.eq.s32 	%p3, %r20, 768;
	mov.f32 	%f75, 0f00000000;
	mov.u32 	%r63, %r2;
	@%p3 bra 	$L__BB3_5;
	mul.wide.u32 	%rd16, %r2, 4;
	add.s64 	%rd40, %rd12, %rd16;
	add.s64 	%rd18, %rd16, %rd15;
	add.s64 	%rd39, %rd11, %rd18;
	shr.u32 	%r21, %r5, 8;
	add.s32 	%r22, %r21, 1;
	and.b32  	%r23, %r22, 3;
	neg.s32 	%r61, %r23;
	mov.f32 	%f75, 0f00000000;
	mov.u32 	%r63, %r2;
$L__BB3_4:
	.pragma "nounroll";
	// begin inline asm
	ld.global.nc.b32 %r24, [%rd39];
	// end inline asm
	mov.b32 	{%rs2, %rs4}, %r24;
	// begin inline asm
	ld.global.nc.b32 %r25, [%rd40];
	// end inline asm
	mov.b32 	{%rs3, %rs5}, %r25;
	// begin inline asm
	{ cvt.f32.bf16 %f20, %rs2;}

	// end inline asm
	// begin inline asm
	{ cvt.f32.bf16 %f21, %rs3;}

	// end inline asm
	fma.rn.f32 	%f24, %f20, %f21, %f75;
	// begin inline asm
	{ cvt.f32.bf16 %f22, %rs4;}

	// end inline asm
	// begin inline asm
	{ cvt.f32.bf16 %f23, %rs5;}

	// end inline asm
	fma.rn.f32 	%f75, %f22, %f23, %f24;
	add.s32 	%r63, %r63, 256;
	add.s64 	%rd40, %rd40, 1024;
	add.s64 	%rd39, %rd39, 1024;
	add.s32 	%r61, %r61, 1;
	setp.ne.s32 	%p4, %r61, 0;
	@%p4 bra 	$L__BB3_4;
$L__BB3_5:
	setp.lt.u32 	%p5, %r5, 768;
	@%p5 bra 	$L__BB3_8;
	mul.wide.u32 	%rd41, %r63, 4;
$L__BB3_7:
	add.s64 	%rd21, %rd1, %rd41;
	// begin inline asm
	ld.global.nc.b32 %r26, [%rd21];
	// end inline asm
	mov.b32 	{%rs6, %rs8}, %r26;
	add.s64 	%rd22, %rd12, %rd41;
	// begin inline asm
	ld.global.nc.b32 %r27, [%rd22];
	// end inline asm
	mov.b32 	{%rs7, %rs9}, %r27;
	// begin inline asm
	{ cvt.f32.bf16 %f25, %rs6;}

	// end inline asm
	// begin inline asm
	{ cvt.f32.bf16 %f26, %rs7;}

	// end inline asm
	fma.rn.f32 	%f41, %f25, %f26, %f75;
	// begin inline asm
	{ cvt.f32.bf16 %f27, %rs8;}

	// end inline asm
	// begin inline asm
	{ cvt.f32.bf16 %f28, %rs9;}

	// end inline asm
	fma.rn.f32 	%f42, %f27, %f28, %f41;
	add.s64 	%rd23, %rd21, 1024;
	// begin inline asm
	ld.global.nc.b32 %r28, [%rd23];
	// end inline asm
	mov.b32 	{%rs10, %rs12}, %r28;
	add.s64 	%rd24, %rd22, 1024;
	// begin inline asm
	ld.global.nc.b32 %r29, [%rd24];
	// end inline asm
	mov.b32 	{%rs11, %rs13}, %r29;
	// begin inline asm
	{ cvt.f32.bf16 %f29, %rs10;}

	// end inline asm
	// begin inline asm
	{ cvt.f32.bf16 %f30, %rs11;}

	// end inline asm
	fma.rn.f32 	%f43, %f29, %f30, %f42;
	// begin inline asm
	{ cvt.f32.bf16 %f31, %rs12;}

	// end inline asm
	// begin inline asm
	{ cvt.f32.bf16 %f32, %rs13;}

	// end inline asm
	fma.rn.f32 	%f44, %f31, %f32, %f43;
	add.s64 	%rd25, %rd21, 2048;
	// begin inline asm
	ld.global.nc.b32 %r30, [%rd25];
	// end inline asm
	mov.b32 	{%rs14, %rs16}, %r30;
	add.s64 	%rd26, %rd22, 2048;
	// begin inline asm
	ld.global.nc.b32 %r31, [%rd26];
	// end inline asm
	mov.b32 	{%rs15, %rs17}, %r31;
	// begin inline asm
	{ cvt.f32.bf16 %f33, %rs14;}

	// end inline asm
	// begin inline asm
	{ cvt.f32.bf16 %f34, %rs15;}

	// end inline asm
	fma.rn.f32 	%f45, %f33, %f34, %f44;
	// begin inline asm
	{ cvt.f32.bf16 %f35, %rs16;}

	// end inline asm
	// begin inline asm
	{ cvt.f32.bf16 %f36, %rs17;}

	// end inline asm
	fma.rn.f32 	%f46, %f35, %f36, %f45;
	add.s64 	%rd27, %rd21, 3072;
	// begin inline asm
	ld.global.nc.b32 %r32, [%rd27];
	// end inline asm
	mov.b32 	{%rs18, %rs20}, %r32;
	add.s64 	%rd28, %rd22, 3072;
	// begin inline asm
	ld.global.nc.b32 %r33, [%rd28];
	// end inline asm
	mov.b32 	{%rs19, %rs21}, %r33;
	// begin inline asm
	{ cvt.f32.bf16 %f37, %rs18;}

	// end inline asm
	// begin inline asm
	{ cvt.f32.bf16 %f38, %rs19;}

	// end inline asm
	fma.rn.f32 	%f47, %f37, %f38, %f46;
	// begin inline asm
	{ cvt.f32.bf16 %f39, %rs20;}

	// end inline asm
	// begin inline asm
	{ cvt.f32.bf16 %f40, %rs21;}

	// end inline asm
	fma.rn.f32 	%f75, %f39, %f40, %f47;
	add.s32 	%r63, %r63, 1024;
	add.s64 	%rd41, %rd41, 4096;
	setp.lt.s32 	%p6, %r63, %r3;
	@%p6 bra 	$L__BB3_7;
$L__BB3_8:
	and.b32  	%r34, %r15, 1;
	setp.eq.b32 	%p7, %r34, 1;
	not.pred 	%p8, %p7;
	setp.ne.s32 	%p9, %r2, 0;
	or.pred  	%p10, %p9, %p8;
	@%p10 bra 	$L__BB3_10;
	mul.wide.s32 	%rd31, %r15, 2;
	add.s64 	%rd32, %rd1, %rd31;
	add.s64 	%rd29, %rd32, -2;
	// begin inline asm
	ld.global.nc.b16 %rs22, [%rd29];
	// end inline asm
	// begin inline asm
	{ cvt.f32.bf16 %f48, %rs22;}

	// end inline asm
	add.s64 	%rd33, %rd12, %rd31;
	add.s64 	%rd30, %rd33, -2;
	// begin inline asm
	ld.global.nc.b16 %rs24, [%rd30];
	// end inline asm
	// begin inline asm
	{ cvt.f32.bf16 %f49, %rs24;}

	// end inline asm
	fma.rn.f32 	%f75, %f48, %f49, %f75;
$L__BB3_10:
	mov.b32 	%r35, %f75;
	shfl.sync.bfly.b32	%r36|%p11, %r35, 16, 31, -1;
	mov.b32 	%f50, %r36;
	add.f32 	%f51, %f75, %f50;
	mov.b32 	%r37, %f51;
	shfl.sync.bfly.b32	%r38|%p12, %r37, 8, 31, -1;
	mov.b32 	%f52, %r38;
	add.f32 	%f53, %f51, %f52;
	mov.b32 	%r39, %f53;
	shfl.sync.bfly.b32	%r40|%p13, %r39, 4, 31, -1;
	mov.b32 	%f54, %r40;
	add.f32 	%f55, %f53, %f54;
	mov.b32 	%r41, %f55;
	shfl.sync.bfly.b32	%r42|%p14, %r41, 2, 31, -1;
	mov.b32 	%f56, %r42;
	add.f32 	%f57, %f55, %f56;
	mov.b32 	%r43, %f57;
	shfl.sync.bfly.b32	%r44|%p15, %r43, 1, 31, -1;
	mov.b32 	%f58, %r44;
	add.f32 	%f10, %f57, %f58;
	and.b32  	%r14, %r2, 31;
	setp.ne.s32 	%p16, %r14, 0;
	@%p16 bra 	$L__BB3_12;
	shr.u32 	%r45, %r2, 3;
	mov.u32 	%r46, _ZZ11gemv_kernelI13__nv_bfloat1614__nv_bfloat162Li256EEvPKT_S4_S4_PS2_iibE9warp_sums;
	add.s32 	%r47, %r46, %r45;
	st.shared.f32 	[%r47], %f10;
$L__BB3_12:
	bar.sync 	0;
	setp.gt.u32 	%p17, %r2, 31;
	@%p17 bra 	$L__BB3_19;
	setp.gt.u32 	%p18, %r14, 7;
	mov.f32 	%f77, 0f00000000;
	@%p18 bra 	$L__BB3_15;
	shl.b32 	%r48, %r14, 2;
	mov.u32 	%r49, _ZZ11gemv_kernelI13__nv_bfloat1614__nv_bfloat162Li256EEvPKT_S4_S4_PS2_iibE9warp_sums;
	add.s32 	%r50, %r49, %r48;
	ld.shared.f32 	%f77, [%r50];
$L__BB3_15:
	setp.ne.s32 	%p19, %r2, 0;
	mov.b32 	%r51, %f77;
	shfl.sync.bfly.b32	%r52|%p20, %r51, 16, 31, -1;
	mov.b32 	%f60, %r52;
	add.f32 	%f61, %f77, %f60;
	mov.b32 	%r53, %f61;
	shfl.sync.bfly.b32	%r54|%p21, %r53, 8, 31, -1;
	mov.b32 	%f62, %r54;
	add.f32 	%f63, %f61, %f62;
	mov.b32 	%r55, %f63;
	shfl.sync.bfly.b32	%r56|%p22, %r55, 4, 31, -1;
	mov.b32 	%f64, %r56;
	add.f32 	%f65, %f63, %f64;
	mov.b32 	%r57, %f65;
	shfl.sync.bfly.b32	%r58|%p23, %r57, 2, 31, -1;
	mov.b32 	%f66, %r58;
	add.f32 	%f67, %f65, %f66;
	mov.b32 	%r59, %f67;
	shfl.sync.bfly.b32	%r60|%p24, %r59, 1, 31, -1;
	mov.b32 	%f68, %r60;
	add.f32 	%f78, %f67, %f68;
	@%p19 bra 	$L__BB3_19;
	setp.eq.s16 	%p25, %rs1, 0;
	@%p25 bra 	$L__BB3_18;
	mul.wide.u32 	%rd35, %r1, 2;
	add.s64 	%rd34, %rd13, %rd35;
	// begin inline asm
	ld.global.nc.b16 %rs26, [%rd34];
	// end inline asm
	// begin inline asm
	{ cvt.f32.bf16 %f69, %rs26;}

	// end inline asm
	add.f32 	%f78, %f78, %f69;
$L__BB3_18:
	// begin inline asm
	{  cvt.rn.bf16.f32 %rs28, %f78;}

	// end inline asm
	cvta.to.global.u64 	%rd36, %rd14;
	mul.wide.u32 	%rd37, %r1, 2;
	add.s64 	%rd38, %rd36, %rd37;
	st.global.u16 	[%rd38], %rs28;
$L__BB3_19:
	ret;

}
	// .globl	_Z11gemv_kernelI6__half7__half2Li32EEvPKT_S4_S4_PS2_iib
.visible .entry _Z11gemv_kernelI6__half7__half2Li32EEvPKT_S4_S4_PS2_iib(
	.param .u64 .ptr .align 1 _Z11gemv_kernelI6__half7__half2Li32EEvPKT_S4_S4_PS2_iib_param_0,
	.param .u64 .ptr .align 1 _Z11gemv_kernelI6__half7__half2Li32EEvPKT_S4_S4_PS2_iib_param_1,
	.param .u64 .ptr .align 1 _Z11gemv_kernelI6__half7__half2Li32EEvPKT_S4_S4_PS2_iib_param_2,
	.param .u64 .ptr .align 1 _Z11gemv_kernelI6__half7__half2Li32EEvPKT_S4_S4_PS2_iib_param_3,
	.param .u32 _Z11gemv_kernelI6__half7__half2Li32EEvPKT_S4_S4_PS2_iib_param_4,
	.param .u32 _Z11gemv_kernelI6__half7__half2Li32EEvPKT_S4_S4_PS2_iib_param_5,
	.param .u8 _Z11gemv_kernelI6__half7__half2Li32EEvPKT_S4_S4_PS2_iib_param_6
)
{
	.reg .pred 	%p<18>;
	.reg .b16 	%rs<9>;
	.reg .b32 	%r<68>;
	.reg .b32 	%f<65>;
	.reg .b64 	%rd<42>;

	ld.param.u64 	%rd11, [_Z11gemv_kernelI6__half7__half2Li32EEvPKT_S4_S4_PS2_iib_param_0];
	ld.param.u64 	%rd12, [_Z11gemv_kernelI6__half7__half2Li32EEvPKT_S4_S4_PS2_iib_param_1];
	ld.param.u64 	%rd13, [_Z11gemv_kernelI6__half7__half2Li32EEvPKT_S4_S4_PS2_iib_param_2];
	ld.param.u64 	%rd14, [_Z11gemv_kernelI6__half7__half2Li32EEvPKT_S4_S4_PS2_iib_param_3];
	ld.param.u32 	%r15, [_Z11gemv_kernelI6__half7__half2Li32EEvPKT_S4_S4_PS2_iib_param_4];
	ld.param.u32 	%r14, [_Z11gemv_kernelI6__half7__half2Li32EEvPKT_S4_S4_PS2_iib_param_5];
	ld.param.s8 	%rs1, [_Z11gemv_kernelI6__half7__half2Li32EEvPKT_S4_S4_PS2_iib_param_6];
	mov.u32 	%r1, %ctaid.x;
	setp.ge.s32 	%p1, %r1, %r15;
	@%p1 bra 	$L__BB4_14;
	mov.u32 	%r2, %tid.x;
	shr.u32 	%r16, %r14, 31;
	add.s32 	%r17, %r14, %r16;
	shr.s32 	%r3, %r17, 1;
	mul.lo.s32 	%r4, %r14, %r1;
	mul.wide.s32 	%rd15, %r4, 2;
	add.s64 	%rd1, %rd11, %rd15;
	setp.ge.s32 	%p2, %r2, %r3;
	mov.f32 	%f62, 0f00000000;
	@%p2 bra 	$L__BB4_8;
	not.b32 	%r18, %r2;
	add.s32 	%r5, %r3, %r18;
	and.b32  	%r19, %r5, 96;
	setp.eq.s32 	%p3, %r19, 96;
	mov.f32 	%f62, 0f00000000;
	mov.u32 	%r66, %r2;
	@%p3 bra 	$L__BB4_5;
	mul.wide.u32 	%rd16, %r2, 4;
	add.s64 	%rd40, %rd12, %rd16;
	add.s64 	%rd18, %rd16, %rd15;
	add.s64 	%rd39, %rd11, %rd18;
	shr.u32 	%r20, %r5, 5;
	add.s32 	%r21, %r20, 1;
	and.b32  	%r22, %r21, 3;
	neg.s32 	%r64, %r22;
	mov.f32 	%f62, 0f00000000;
	mov.u32 	%r66, %r2;
$L__BB4_4:
	.pragma "nounroll";
	// begin inline asm
	ld.global.nc.b32 %r23, [%rd39];
	// end inline asm
	// begin inline asm
	ld.global.nc.b32 %r24, [%rd40];
	// end inline asm
	// begin inline asm
	{.reg .f16 low,high;
  mov.b32 {low,high},%r23;
  cvt.f32.f16 %f17, low;}

	// end inline asm
	// begin inline asm
	{.reg .f16 low,high;
  mov.b32 {low,high},%r23;
  cvt.f32.f16 %f18, high;}

	// end inline asm
	// begin inline asm
	{.reg .f16 low,high;
  mov.b32 {low,high},%r24;
  cvt.f32.f16 %f19, low;}

	// end inline asm
	// begin inline asm
	{.reg .f16 low,high;
  mov.b32 {low,high},%r24;
  cvt.f32.f16 %f20, high;}

	// end inline asm
	fma.rn.f32 	%f21, %f17, %f19, %f62;
	fma.rn.f32 	%f62, %f18, %f20, %f21;
	add.s32 	%r66, %r66, 32;
	add.s64 	%rd40, %rd40, 128;
	add.s64 	%rd39, %rd39, 128;
	add.s32 	%r64, %r64, 1;
	setp.ne.s32 	%p4, %r64, 0;
	@%p4 bra 	$L__BB4_4;
$L__BB4_5:
	setp.lt.u32 	%p5, %r5, 96;
	@%p5 bra 	$L__BB4_8;
	mul.wide.u32 	%rd41, %r66, 4;
$L__BB4_7:
	add.s64 	%rd21, %rd1, %rd41;
	// begin inline asm
	ld.global.nc.b32 %r29, [%rd21];
	// end inline asm
	add.s64 	%rd22, %rd12, %rd41;
	// begin inline asm
	ld.global.nc.b32 %r30, [%rd22];
	// end inline asm
	// begin inline asm
	{.reg .f16 low,high;
  mov.b32 {low,high},%r29;
  cvt.f32.f16 %f22, low;}

	// end inline asm
	// begin inline asm
	{.reg .f16 low,high;
  mov.b32 {low,high},%r29;
  cvt.f32.f16 %f23, high;}

	// end inline asm
	// begin inline asm
	{.reg .f16 low,high;
  mov.b32 {low,high},%r30;
  cvt.f32.f16 %f24, low;}

	// end inline asm
	// begin inline asm
	{.reg .f16 low,high;
  mov.b32 {low,high},%r30;
  cvt.f32.f16 %f25, high;}

	// end inline asm
	fma.rn.f32 	%f38, %f22, %f24, %f62;
	fma.rn.f32 	%f39, %f23, %f25, %f38;
	add.s64 	%rd23, %rd21, 128;
	// begin inline asm
	ld.global.nc.b32 %r35, [%rd23];
	// end inline asm
	add.s64 	%rd24, %rd22, 128;
	// begin inline asm
	ld.global.nc.b32 %r36, [%rd24];
	// end inline asm
	// begin inline asm
	{.reg .f16 low,high;
  mov.b32 {low,high},%r35;
  cvt.f32.f16 %f26, low;}

	// end inline asm
	// begin inline asm
	{.reg .f16 low,high;
  mov.b32 {low,high},%r35;
  cvt.f32.f16 %f27, high;}

	// end inline asm
	// begin inline asm
	{.reg .f16 low,high;
  mov.b32 {low,high},%r36;
  cvt.f32.f16 %f28, low;}

	// end inline asm
	// begin inline asm
	{.reg .f16 low,high;
  mov.b32 {low,high},%r36;
  cvt.f32.f16 %f29, high;}

	// end inline asm
	fma.rn.f32 	%f40, %f26, %f28, %f39;
	fma.rn.f32 	%f41, %f27, %f29, %f40;
	add.s64 	%rd25, %rd21, 256;
	// begin inline asm
	ld.global.nc.b32 %r41, [%rd25];
	// end inline asm
	add.s64 	%rd26, %rd22, 256;
	// begin inline asm
	ld.global.nc.b32 %r42, [%rd26];
	// end inline asm
	// begin inline asm
	{.reg .f16 low,high;
  mov.b32 {low,high},%r41;
  cvt.f32.f16 %f30, low;}

	// end inline asm
	// begin inline asm
	{.reg .f16 low,high;
  mov.b32 {low,high},%r41;
  cvt.f32.f16 %f31, high;}

	// end inline asm
	// begin inline asm
	{.reg .f16 low,high;
  mov.b32 {low,high},%r42;
  cvt.f32.f16 %f32, low;}

	// end inline asm
	// begin inline asm
	{.reg .f16 low,high;
  mov.b32 {low,high},%r42;
  cvt.f32.f16 %f33, high;}

	// end inline asm
	fma.rn.f32 	%f42, %f30, %f32, %f41;
	fma.rn.f32 	%f43, %f31, %f33, %f42;
	add.s64 	%rd27, %rd21, 384;
	// begin inline asm
	ld.global.nc.b32 %r47, [%rd27];
	// end inline asm
	add.s64 	%rd28, %rd22, 384;
	// begin inline asm
	ld.global.nc.b32 %r48, [%rd28];
	// end inline asm
	// begin inline asm
	{.reg .f16 low,high;
  mov.b32 {low,high},%r47;
  cvt.f32.f16 %f34, low;}

	// end inline asm
	// begin inline asm
	{.reg .f16 low,high;
  mov.b32 {low,high},%r47;
  cvt.f32.f16 %f35, high;}

	// end inline asm
	// begin inline asm
	{.reg .f16 low,high;
  mov.b32 {low,high},%r48;
  cvt.f32.f16 %f36, low;}

	// end inline asm
	// begin inline asm
	{.reg .f16 low,high;
  mov.b32 {low,high},%r48;
  cvt.f32.f16 %f37, high;}

	// end inline asm
	fma.rn.f32 	%f44, %f34, %f36, %f43;
	fma.rn.f32 	%f62, %f35, %f37, %f44;
	add.s32 	%r66, %r66, 128;
	add.s64 	%rd41, %rd41, 512;
	setp.lt.s32 	%p6, %r66, %r3;
	@%p6 bra 	$L__BB4_7;
$L__BB4_8:
	and.b32  	%r53, %r14, 1;
	setp.eq.b32 	%p7, %r53, 1;
	not.pred 	%p8, %p7;
	setp.ne.s32 	%p9, %r2, 0;
	or.pred  	%p10, %p9, %p8;
	@%p10 bra 	$L__BB4_10;
	mul.wide.s32 	%rd31, %r14, 2;
	add.s64 	%rd32, %rd1, %rd31;
	add.s64 	%rd29, %rd32, -2;
	// begin inline asm
	ld.global.nc.b16 %rs2, [%rd29];
	// end inline asm
	// begin inline asm
	{  cvt.f32.f16 %f45, %rs2;}

	// end inline asm
	add.s64 	%rd33, %rd12, %rd31;
	add.s64 	%rd30, %rd33, -2;
	// begin inline asm
	ld.global.nc.b16 %rs4, [%rd30];
	// end inline asm
	// begin inline asm
	{  cvt.f32.f16 %f46, %rs4;}

	// end inline asm
	fma.rn.f32 	%f62, %f45, %f46, %f62;
$L__BB4_10:
	setp.ne.s32 	%p11, %r2, 0;
	mov.b32 	%r54, %f62;
	shfl.sync.bfly.b32	%r55|%p12, %r54, 16, 31, -1;
	mov.b32 	%f47, %r55;
	add.f32 	%f48, %f62, %f47;
	mov.b32 	%r56, %f48;
	shfl.sync.bfly.b32	%r57|%p13, %r56, 8, 31, -1;
	mov.b32 	%f49, %r57;
	add.f32 	%f50, %f48, %f49;
	mov.b32 	%r58, %f50;
	shfl.sync.bfly.b32	%r59|%p14, %r58, 4, 31, -1;
	mov.b32 	%f51, %r59;
	add.f32 	%f52, %f50, %f51;
	mov.b32 	%r60, %f52;
	shfl.sync.bfly.b32	%r61|%p15, %r60, 2, 31, -1;
	mov.b32 	%f53, %r61;
	add.f32 	%f54, %f52, %f53;
	mov.b32 	%r62, %f54;
	shfl.sync.bfly.b32	%r63|%p16, %r62, 1, 31, -1;
	mov.b32 	%f55, %r63;
	add.f32 	%f64, %f54, %f55;
	@%p11 bra 	$L__BB4_14;
	setp.eq.s16 	%p17, %rs1, 0;
	@%p17 bra 	$L__BB4_13;
	mul.wide.u32 	%rd35, %r1, 2;
	add.s64 	%rd34, %rd13, %rd35;
	// begin inline asm
	ld.global.nc.b16 %rs6, [%rd34];
	// end inline asm
	// begin inline asm
	{  cvt.f32.f16 %f56, %rs6;}

	// end inline asm
	add.f32 	%f64, %f64, %f56;
$L__BB4_13:
	// begin inline asm
	{  cvt.rn.f16.f32 %rs8, %f64;}

	// end inline asm
	cvta.to.global.u64 	%rd36, %rd14;
	mul.wide.u32 	%rd37, %r1, 2;
	add.s64 	%rd38, %rd36, %rd37;
	st.global.u16 	[%rd38], %rs8;
$L__BB4_14:
	ret;

}
	// .globl	_Z11gemv_kernelI6__half7__half2Li64EEvPKT_S4_S4_PS2_iib
.visible .entry _Z11gemv_kernelI6__half7__half2Li64EEvPKT_S4_S4_PS2_iib(
	.param .u64 .ptr .align 1 _Z11gemv_kernelI6__half7__half2Li64EEvPKT_S4_S4_PS2_iib_param_0,
	.param .u64 .ptr .align 1 _Z11gemv_kernelI6__half7__half2Li64EEvPKT_S4_S4_PS2_iib_param_1,
	.param .u64 .ptr .align 1 _Z11gemv_kernelI6__half7__half2Li64EEvPKT_S4_S4_PS2_iib_param_2,
	.param .u64 .ptr .align 1 _Z11gemv_kernelI6__half7__half2Li64EEvPKT_S4_S4_PS2_iib_param_3,
	.param .u32 _Z11gemv_kernelI6__half7__half2Li64EEvPKT_S4_S4_PS2_iib_param_4,
	.param .u32 _Z11gemv_kernelI6__half7__half2Li64EEvPKT_S4_S4_PS2_iib_param_5,
	.param .u8 _Z11gemv_kernelI6__half7__half2Li64EEvPKT_S4_S4_PS2_iib_param_6
)
{
	.reg .pred 	%p<26>;
	.reg .b16 	%rs<9>;
	.reg .b32 	%r<85>;
	.reg .b32 	%f<79>;
	.reg .b64 	%rd<42>;
	// demoted variable
	.shared .align 4 .b8 _ZZ11gemv_kernelI6__half7__half2Li64EEvPKT_S4_S4_PS2_iibE9warp_sums[8];
	ld.param.u64 	%rd11, [_Z11gemv_kernelI6__half7__half2Li64EEvPKT_S4_S4_PS2_iib_param_0];
	ld.param.u64 	%rd12, [_Z11gemv_kernelI6__half7__half2Li64EEvPKT_S4_S4_PS2_iib_param_1];
	ld.param.u64 	%rd13, [_Z11gemv_kernelI6__half7__half2Li64EEvPKT_S4_S4_PS2_iib_param_2];
	ld.param.u64 	%rd14, [_Z11gemv_kernelI6__half7__half2Li64EEvPKT_S4_S4_PS2_iib_param_3];
	ld.param.u32 	%r16, [_Z11gemv_kernelI6__half7__half2Li64EEvPKT_S4_S4_PS2_iib_param_4];
	ld.param.u32 	%r15, [_Z11gemv_kernelI6__half7__half2Li64EEvPKT_S4_S4_PS2_iib_param_5];
	ld.param.s8 	%rs1, [_Z11gemv_kernelI6__half7__half2Li64EEvPKT_S4_S4_PS2_iib_param_6];
	mov.u32 	%r1, %ctaid.x;
	setp.ge.s32 	%p1, %r1, %r16;
	@%p1 bra 	$L__BB5_19;
	mov.u32 	%r2, %tid.x;
	shr.u32 	%r17, %r15, 31;
	add.s32 	%r18, %r15, %r17;
	shr.s32 	%r3, %r18, 1;
	mul.lo.s32 	%r4, %r15, %r1;
	mul.wide.s32 	%rd15, %r4, 2;
	add.s64 	%rd1, %rd11, %rd15;
	setp.ge.s32 	%p2, %r2, %r3;
	mov.f32 	%f75, 0f00000000;
	@%p2 bra 	$L__BB5_8;
	not.b32 	%r19, %r2;
	add.s32 	%r5, %r3, %r19;
	and.b32  	%r20, %r5, 192;
	setp.eq.s32 	%p3, %r20, 192;
	mov.f32 	%f75, 0f00000000;
	mov.u32 	%r83, %r2;
	@%p3 bra 	$L__BB5_5;
	mul.wide.u32 	%rd16, %r2, 4;
	add.s64 	%rd40, %rd12, %rd16;
	add.s64 	%rd18, %rd16, %rd15;
	add.s64 	%rd39, %rd11, %rd18;
	shr.u32 	%r21, %r5, 6;
	add.s32 	%r22, %r21, 1;
	and.b32  	%r23, %r22, 3;
	neg.s32 	%r81, %r23;
	mov.f32 	%f75, 0f00000000;
	mov.u32 	%r83, %r2;
$L__BB5_4:
	.pragma "nounroll";
	// begin inline asm
	ld.global.nc.b32 %r24, [%rd39];
	// end inline asm
	// begin inline asm
	ld.global.nc.b32 %r25, [%rd40];
	// end inline asm
	// begin inline asm
	{.reg .f16 low,high;
  mov.b32 {low,high},%r24;
  cvt.f32.f16 %f20, low;}

	// end inline asm
	// begin inline asm
	{.reg .f16 low,high;
  mov.b32 {low,high},%r24;
  cvt.f32.f16 %f21, high;}

	// end inline asm
	// begin inline asm
	{.reg .f16 low,high;
  mov.b32 {low,high},%r25;
  cvt.f32.f16 %f22, low;}

	// end inline asm
	// begin inline asm
	{.reg .f16 low,high;
  mov.b32 {low,high},%r25;
  cvt.f32.f16 %f23, high;}

	// end inline asm
	fma.rn.f32 	%f24, %f20, %f22, %f75;
	fma.rn.f32 	%f75, %f21, %f23, %f24;
	add.s32 	%r83, %r83, 64;
	add.s64 	%rd40, %rd40, 256;
	add.s64 	%rd39, %rd39, 256;
	add.s32 	%r81, %r81, 1;
	setp.ne.s32 	%p4, %r81, 0;
	@%p4 bra 	$L__BB5_4;
$L__BB5_5:
	setp.lt.u32 	%p5, %r5, 192;
	@%p5 bra 	$L__BB5_8;
	mul.wide.u32 	%rd41, %r83, 4;
$L__BB5_7:
	add.s64 	%rd21, %rd1, %rd41;
	// begin inline asm
	ld.global.nc.b32 %r30, [%rd21];
	// end inline asm
	add.s64 	%rd22, %rd12, %rd41;
	// begin inline asm
	ld.global.nc.b32 %r31, [%rd22];
	// end inline asm
	// begin inline asm
	{.reg .f16 low,high;
  mov.b32 {low,high},%r30;
  cvt.f32.f16 %f25, low;}

	// end inline asm
	// begin inline asm
	{.reg .f16 low,high;
  mov.b32 {low,high},%r30;
  cvt.f32.f16 %f26, high;}

	// end inline asm
	// begin inline asm
	{.reg .f16 low,high;
  mov.b32 {low,high},%r31;
  cvt.f32.f16 %f27, low;}

	// end inline asm
	// begin inline asm
	{.reg .f16 low,high;
  mov.b32 {low,high},%r31;
  cvt.f32.f16 %f28, high;}

	// end inline asm
	fma.rn.f32 	%f41, %f25, %f27, %f75;
	fma.rn.f32 	%f42, %f26, %f28, %f41;
	add.s64 	%rd23, %rd21, 256;
	// begin inline asm
	ld.global.nc.b32 %r36, [%rd23];
	// end inline asm
	add.s64 	%rd24, %rd22, 256;
	// begin inline asm
	ld.global.nc.b32 %r37, [%rd24];
	// end inline asm
	// begin inline asm
	{.reg .f16 low,high;
  mov.b32 {low,high},%r36;
  cvt.f32.f16 %f29, low;}

	// end inline asm
	// begin inline asm
	{.reg .f16 low,high;
  mov.b32 {low,high},%r36;
  cvt.f32.f16 %f30, high;}

	// end inline asm
	// begin inline asm
	{.reg .f16 low,high;
  mov.b32 {low,high},%r37;
  cvt.f32.f16 %f31, low;}

	// end inline asm
	// begin inline asm
	{.reg .f16 low,high;
  mov.b32 {low,high},%r37;
  cvt.f32.f16 %f32, high;}

	// end inline asm
	fma.rn.f32 	%f43, %f29, %f31, %f42;
	fma.rn.f32 	%f44, %f30, %f32, %f43;
	add.s64 	%rd25, %rd21, 512;
	// begin inline asm
	ld.global.nc.b32 %r42, [%rd25];
	// end inline asm
	add.s64 	%rd26, %rd22, 512;
	// begin inline asm
	ld.global.nc.b32 %r43, [%rd26];
	// end inline asm
	// begin inline asm
	{.reg .f16 low,high;
  mov.b32 {low,high},%r42;
  cvt.f32.f16 %f33, low;}

	// end inline asm
	// begin inline asm
	{.reg .f16 low,high;
  mov.b32 {low,high},%r42;
  cvt.f32.f16 %f34, high;}

	// end inline asm
	// begin inline asm
	{.reg .f16 low,high;
  mov.b32 {low,high},%r43;
  cvt.f32.f16 %f35, low;}

	// end inline asm
	// begin inline asm
	{.reg .f16 low,high;
  mov.b32 {low,high},%r43;
  cvt.f32.f16 %f36, high;}

	// end inline asm
	fma.rn.f32 	%f45, %f33, %f35, %f44;
	fma.rn.f32 	%f46, %f34, %f36, %f45;
	add.s64 	%rd27, %rd21, 768;
	// begin inline asm
	ld.global.nc.b32 %r48, [%rd27];
	// end inline asm
	add.s64 	%rd28, %rd22, 768;
	// begin inline asm
	ld.global.nc.b32 %r49, [%rd28];
	// end inline asm
	// begin inline asm
	{.reg .f16 low,high;
  mov.b32 {low,high},%r48;
  cvt.f32.f16 %f37, low;}

	// end inline asm
	// begin inline asm
	{.reg .f16 low,high;
  mov.b32 {low,high},%r48;
  cvt.f32.f16 %f38, high;}

	// end inline asm
	// begin inline asm
	{.reg .f16 low,high;
  mov.b32 {low,high},%r49;
  cvt.f32.f16 %f39, low;}

	// end inline asm
	// begin inline asm
	{.reg .f16 low,high;
  mov.b32 {low,high},%r49;
  cvt.f32.f16 %f40, high;}

	// end inline asm
	fma.rn.f32 	%f47, %f37, %f39, %f46;
	fma.rn.f32 	%f75, %f38, %f40, %f47;
	add.s32 	%r83, %r83, 256;
	add.s64 	%rd41, %rd41, 1024;
	setp.lt.s32 	%p6, %r83, %r3;
	@%p6 bra 	$L__BB5_7;
$L__BB5_8:
	and.b32  	%r54, %r15, 1;
	setp.eq.b32 	%p7, %r54, 1;
	not.pred 	%p8, %p7;
	setp.ne.s32 	%p9, %r2, 0;
	or.pred  	%p10, %p9, %p8;
	@%p10 bra 	$L__BB5_10;
	mul.wide.s32 	%rd31, %r15, 2;
	add.s64 	%rd32, %rd1, %rd31;
	add.s64 	%rd29, %rd32, -2;
	// begin inline asm
	ld.global.nc.b16 %rs2, [%rd29];
	// end inline asm
	// begin inline asm
	{  cvt.f32.f16 %f48, %rs2;}

	// end inline asm
	add.s64 	%rd33, %rd12, %rd31;
	add.s64 	%rd30, %rd33, -2;
	// begin inline asm
	ld.global.nc.b16 %rs4, [%rd30];
	// end inline asm
	// begin inline asm
	{  cvt.f32.f16 %f49, %rs4;}

	// end inline asm
	fma.rn.f32 	%f75, %f48, %f49, %f75;
$L__BB5_10:
	mov.b32 	%r55, %f75;
	shfl.sync.bfly.b32	%r56|%p11, %r55, 16, 31, -1;
	mov.b32 	%f50, %r56;
	add.f32 	%f51, %f75, %f50;
	mov.b32 	%r57, %f51;
	shfl.sync.bfly.b32	%r58|%p12, %r57, 8, 31, -1;
	mov.b32 	%f52, %r58;
	add.f32 	%f53, %f51, %f52;
	mov.b32 	%r59, %f53;
	shfl.sync.bfly.b32	%r60|%p13, %r59, 4, 31, -1;
	mov.b32 	%f54, %r60;
	add.f32 	%f55, %f53, %f54;
	mov.b32 	%r61, %f55;
	shfl.sync.bfly.b32	%r62|%p14, %r61, 2, 31, -1;
	mov.b32 	%f56, %r62;
	add.f32 	%f57, %f55, %f56;
	mov.b32 	%r63, %f57;
	shfl.sync.bfly.b32	%r64|%p15, %r63, 1, 31, -1;
	mov.b32 	%f58, %r64;
	add.f32 	%f10, %f57, %f58;
	and.b32  	%r14, %r2, 31;
	setp.ne.s32 	%p16, %r14, 0;
	@%p16 bra 	$L__BB5_12;
	shr.u32 	%r65, %r2, 3;
	mov.u32 	%r66, _ZZ11gemv_kernelI6__half7__half2Li64EEvPKT_S4_S4_PS2_iibE9warp_sums;
	add.s32 	%r67, %r66, %r65;
	st.shared.f32 	[%r67], %f10;
$L__BB5_12:
	bar.sync 	0;
	setp.gt.u32 	%p17, %r2, 31;
	@%p17 bra 	$L__BB5_19;
	setp.gt.u32 	%p18, %r14, 1;
	mov.f32 	%f77, 0f00000000;
	@%p18 bra 	$L__BB5_15;
	shl.b32 	%r68, %r14, 2;
	mov.u32 	%r69, _ZZ11gemv_kernelI6__half7__half2Li64EEvPKT_S4_S4_PS2_iibE9warp_sums;
	add.s32 	%r70, %r69, %r68;
	ld.shared.f32 	%f77, [%r70];
$L__BB5_15:
	setp.ne.s32 	%p19, %r2, 0;
	mov.b32 	%r71, %f77;
	shfl.sync.bfly.b32	%r72|%p20, %r71, 16, 31, -1;
	mov.b32 	%f60, %r72;
	add.f32 	%f61, %f77, %f60;
	mov.b32 	%r73, %f61;
	shfl.sync.bfly.b32	%r74|%p21, %r73, 8, 31, -1;
	mov.b32 	%f62, %r74;
	add.f32 	%f63, %f61, %f62;
	mov.b32 	%r75, %f63;
	shfl.sync.bfly.b32	%r76|%p22, %r75, 4, 31, -1;
	mov.b32 	%f64, %r76;
	add.f32 	%f65, %f63, %f64;
	mov.b32 	%r77, %f65;
	shfl.sync.bfly.b32	%r78|%p23, %r77, 2, 31, -1;
	mov.b32 	%f66, %r78;
	add.f32 	%f67, %f65, %f66;
	mov.b32 	%r79, %f67;
	shfl.sync.bfly.b32	%r80|%p24, %r79, 1, 31, -1;
	mov.b32 	%f68, %r80;
	add.f32 	%f78, %f67, %f68;
	@%p19 bra 	$L__BB5_19;
	setp.eq.s16 	%p25, %rs1, 0;
	@%p25 bra 	$L__BB5_18;
	mul.wide.u32 	%rd35, %r1, 2;
	add.s64 	%rd34, %rd13, %rd35;
	// begin inline asm
	ld.global.nc.b16 %rs6, [%rd34];
	// end inline asm
	// begin inline asm
	{  cvt.f32.f16 %f69, %rs6;}

	// end inline asm
	add.f32 	%f78, %f78, %f69;
$L__BB5_18:
	// begin inline asm
	{  cvt.rn.f16.f32 %rs8, %f78;}

	// end inline asm
	cvta.to.global.u64 	%rd36, %rd14;
	mul.wide.u32 	%rd37, %r1, 2;
	add.s64 	%rd38, %rd36, %rd37;
	st.global.u16 	[%rd38], %rs8;
$L__BB5_19:
	ret;

}
	// .globl	_Z11gemv_kernelI6__half7__half2Li128EEvPKT_S4_S4_PS2_iib
.visible .entry _Z11gemv_kernelI6__half7__half2Li128EEvPKT_S4_S4_PS2_iib(
	.param .u64 .ptr .align 1 _Z11gemv_kernelI6__half7__half2Li128EEvPKT_S4_S4_PS2_iib_param_0,
	.param .u64 .ptr .align 1 _Z11gemv_kernelI6__half7__half2Li128EEvPKT_S4_S4_PS2_iib_param_1,
	.param .u64 .ptr .align 1 _Z11gemv_kernelI6__half7__half2Li128EEvPKT_S4_S4_PS2_iib_param_2,
	.param .u64 .ptr .align 1 _Z11gemv_kernelI6__half7__half2Li128EEvPKT_S4_S4_PS2_iib_param_3,
	.param .u32 _Z11gemv_kernelI6__half7__half2Li128EEvPKT_S4_S4_PS2_iib_param_4,
	.param .u32 _Z11gemv_kernelI6__half7__half2Li128EEvPKT_S4_S4_PS2_iib_param_5,
	.param .u8 _Z11gemv_kernelI6__half7__half2Li128EEvPKT_S4_S4_PS2_iib_param_6
)
{
	.reg .pred 	%p<26>;
	.reg .b16 	%rs<9>;
	.reg .b32 	%r<85>;
	.reg .b32 	%f<79>;
	.reg .b64 	%rd<42>;
	// demoted variable
	.shared .align 4 .b8 _ZZ11gemv_kernelI6__half7__half2Li128EEvPKT_S4_S4_PS2_iibE9warp_sums[16];
	ld.param.u64 	%rd11, [_Z11gemv_kernelI6__half7__half2Li128EEvPKT_S4_S4_PS2_iib_param_0];
	ld.param.u64 	%rd12, [_Z11gemv_kernelI6__half7__half2Li128EEvPKT_S4_S4_PS2_iib_param_1];
	ld.param.u64 	%rd13, [_Z11gemv_kernelI6__half7__half2Li128EEvPKT_S4_S4_PS2_iib_param_2];
	ld.param.u64 	%rd14, [_Z11gemv_kernelI6__half7__half2Li128EEvPKT_S4_S4_PS2_iib_param_3];
	ld.param.u32 	%r16, [_Z11gemv_kernelI6__half7__half2Li128EEvPKT_S4_S4_PS2_iib_param_4];
	ld.param.u32 	%r15, [_Z11gemv_kernelI6__half7__half2Li128EEvPKT_S4_S4_PS2_iib_param_5];
	ld.param.s8 	%rs1, [_Z11gemv_kernelI6__half7__half2Li128EEvPKT_S4_S4_PS2_iib_param_6];
	mov.u32 	%r1, %ctaid.x;
	setp.ge.s32 	%p1, %r1, %r16;
	@%p1 bra 	$L__BB6_19;
	mov.u32 	%r2, %tid.x;
	shr.u32 	%r17, %r15, 31;
	add.s32 	%r18, %r15, %r17;
	shr.s32 	%r3, %r18, 1;
	mul.lo.s32 	%r4, %r15, %r1;
	mul.wide.s32 	%rd15, %r4, 2;
	add.s64 	%rd1, %rd11, %rd15;
	setp.ge.s32 	%p2, %r2, %r3;
	mov.f32 	%f75, 0f00000000;
	@%p2 bra 	$L__BB6_8;
	not.b32 	%r19, %r2;
	add.s32 	%r5, %r3, %r19;
	and.b32  	%r20, %r5, 384;
	setp.eq.s32 	%p3, %r20, 384;
	mov.f32 	%f75, 0f00000000;
	mov.u32 	%r83, %r2;
	@%p3 bra 	$L__BB6_5;
	mul.wide.u32 	%rd16, %r2, 4;
	add.s64 	%rd40, %rd12, %rd16;
	add.s64 	%rd18, %rd16, %rd15;
	add.s64 	%rd39, %rd11, %rd18;
	shr.u32 	%r21, %r5, 7;
	add.s32 	%r22, %r21, 1;
	and.b32  	%r23, %r22, 3;
	neg.s32 	%r81, %r23;
	mov.f32 	%f75, 0f00000000;
	mov.u32 	%r83, %r2;
$L__BB6_4:
	.pragma "nounroll";
	// begin inline asm
	ld.global.nc.b32 %r24, [%rd39];
	// end inline asm
	// begin inline asm
	ld.global.nc.b32 %r25, [%rd40];
	// end inline asm
	// begin inline asm
	{.reg .f16 low,high;
  mov.b32 {low,high},%r24;
  cvt.f32.f16 %f20, low;}

	// end inline asm
	// begin inline asm
	{.reg .f16 low,high;
  mov.b32 {low,high},%r24;
  cvt.f32.f16 %f21, high;}

	// end inline asm
	// begin inline asm
	{.reg .f16 low,high;
  mov.b32 {low,high},%r25;
  cvt.f32.f16 %f22, low;}

	// end inline asm
	// begin inline asm
	{.reg .f16 low,high;
  mov.b32 {low,high},%r25;
  cvt.f32.f16 %f23, high;}

	// end inline asm
	fma.rn.f32 	%f24, %f20, %f22, %f75;
	fma.rn.f32 	%f75, %f21, %f23, %f24;
	add.s32 	%r83, %r83, 128;
	add.s64 	%rd40, %rd40, 512;
	add.s64 	%rd39, %rd39, 512;
	add.s32 	%r81, %r81, 1;
	setp.ne.s32 	%p4, %r81, 0;
	@%p4 bra 	$L__BB6_4;
$L__BB6_5:
	setp.lt.u32 	%p5, %r5, 384;
	@%p5 bra 	$L__BB6_8;
	mul.wide.u32 	%rd41, %r83, 4;
$L__BB6_7:
	add.s64 	%rd21, %rd1, %rd41;
	// begin inline asm
	ld.global.nc.b32 %r30, [%rd21];
	// end inline asm
	add.s64 	%rd22, %rd12, %rd41;
	// begin inline asm
	ld.global.nc.b32 %r31, [%rd22];
	// end inline asm
	// begin inline asm
	{.reg .f16 low,high;
  mov.b32 {low,high},%r30;
  cvt.f32.f16 %f25, low;}

	// end inline asm
	// begin inline asm
	{.reg .f16 low,high;
  mov.b32 {low,high},%r30;
  cvt.f32.f16 %f26, high;}

	// end inline asm
	// begin inline asm
	{.reg .f16 low,high;
  mov.b32 {low,high},%r31;
  cvt.f32.f16 %f27, low;}

	// end inline asm
	// begin inline asm
	{.reg .f16 low,high;
  mov.b32 {low,high},%r31;
  cvt.f32.f16 %f28, high;}

	// end inline asm
	fma.rn.f32 	%f41, %f25, %f27, %f75;
	fma.rn.f32 	%f42, %f26, %f28, %f41;
	add.s64 	%rd23, %rd21, 512;
	// begin inline asm
	ld.global.nc.b32 %r36, [%rd23];
	// end inline asm
	add.s64 	%rd24, %rd22, 512;
	// begin inline asm
	ld.global.nc.b32 %r37, [%rd24];
	// end inline asm
	// begin inline asm
	{.reg .f16 low,high;
  mov.b32 {low,high},%r36;
  cvt.f32.f16 %f29, low;}

	// end inline asm
	// begin inline asm
	{.reg .f16 low,high;
  mov.b32 {low,high},%r36;
  cvt.f32.f16 %f30, high;}

	// end inline asm
	// begin inline asm
	{.reg .f16 low,high;
  mov.b32 {low,high},%r37;
  cvt.f32.f16 %f31, low;}

	// end inline asm
	// begin inline asm
	{.reg .f16 low,high;
  mov.b32 {low,high},%r37;
  cvt.f32.f16 %f32, high;}

	// end inline asm
	fma.rn.f32 	%f43, %f29, %f31, %f42;
	fma.rn.f32 	%f44, %f30, %f32, %f43;
	add.s64 	%rd25, %rd21, 1024;
	// begin inline asm
	ld.global.nc.b32 %r42, [%rd25];
	// end inline asm
	add.s64 	%rd26, %rd22, 1024;
	// begin inline asm
	ld.global.nc.b32 %r43, [%rd26];
	// end inline asm
	// begin inline asm
	{.reg .f16 low,high;
  mov.b32 {low,high},%r42;
  cvt.f32.f16 %f33, low;}

	// end inline asm
	// begin inline asm
	{.reg .f16 low,high;
  mov.b32 {low,high},%r42;
  cvt.f32.f16 %f34, high;}

	// end inline asm
	// begin inline asm
	{.reg .f16 low,high;
  mov.b32 {low,high},%r43;
  cvt.f32.f16 %f35, low;}

	// end inline asm
	// begin inline asm
	{.reg .f16 low,high;
  mov.b32 {low,high},%r43;
  cvt.f32.f16 %f36, high;}

	// end inline asm
	fma.rn.f32 	%f45, %f33, %f35, %f44;
	fma.rn.f32 	%f46, %f34, %f36, %f45;
	add.s64 	%rd27, %rd21, 1536;
	// begin inline asm
	ld.global.nc.b32 %r48, [%rd27];
	// end inline asm
	add.s64 	%rd28, %rd22, 1536;
	// begin inline asm
	ld.global.nc.b32 %r49, [%rd28];
	// end inline asm
	// begin inline asm
	{.reg .f16 low,high;
  mov.b32 {low,high},%r48;
  cvt.f32.f16 %f37, low;}

	// end inline asm
	// begin inline asm
	{.reg .f16 low,high;
  mov.b32 {low,high},%r48;
  cvt.f32.f16 %f38, high;}

	// end inline asm
	// begin inline asm
	{.reg .f16 low,high;
  mov.b32 {low,high},%r49;
  cvt.f32.f16 %f39, low;}

	// end inline asm
	// begin inline asm
	{.reg .f16 low,high;
  mov.b32 {low,high},%r49;
  cvt.f32.f16 %f40, high;}

	// end inline asm
	fma.rn.f32 	%f47, %f37, %f39, %f46;
	fma.rn.f32 	%f75, %f38, %f40, %f47;
	add.s32 	%r83, %r83, 512;
	add.s64 	%rd41, %rd41, 2048;
	setp.lt.s32 	%p6, %r83, %r3;
	@%p6 bra 	$L__BB6_7;
$L__BB6_8:
	and.b32  	%r54, %r15, 1;
	setp.eq.b32 	%p7, %r54, 1;
	not.pred 	%p8, %p7;
	setp.ne.s32 	%p9, %r2, 0;
	or.pred  	%p10, %p9, %p8;
	@%p10 bra 	$L__BB6_10;
	mul.wide.s32 	%rd31, %r15, 2;
	add.s64 	%rd32, %rd1, %rd31;
	add.s64 	%rd29, %rd32, -2;
	// begin inline asm
	ld.global.nc.b16 %rs2, [%rd29];
	// end inline asm
	// begin inline asm
	{  cvt.f32.f16 %f48, %rs2;}

	// end inline asm
	add.s64 	%rd33, %rd12, %rd31;
	add.s64 	%rd30, %rd33, -2;
	// begin inline asm
	ld.global.nc.b16 %rs4, [%rd30];
	// end inline asm
	// begin inline asm
	{  cvt.f32.f16 %f49, %rs4;}

	// end inline asm
	fma.rn.f32 	%f75, %f48, %f49, %f75;
$L__BB6_10:
	mov.b32 	%r55, %f75;
	shfl.sync.bfly.b32	%r56|%p11, %r55, 16, 31, -1;
	mov.b32 	%f50, %r56;
	add.f32 	%f51, %f75, %f50;
	mov.b32 	%r57, %f51;
	shfl.sync.bfly.b32	%r58|%p12, %r57, 8, 31, -1;
	mov.b32 	%f52, %r58;
	add.f32 	%f53, %f51, %f52;
	mov.b32 	%r59, %f53;
	shfl.sync.bfly.b32	%r60|%p13, %r59, 4, 31, -1;
	mov.b32 	%f54, %r60;
	add.f32 	%f55, %f53, %f54;
	mov.b32 	%r61, %f55;
	shfl.sync.bfly.b32	%r62|%p14, %r61, 2, 31, -1;
	mov.b32 	%f56, %r62;
	add.f32 	%f57, %f55, %f56;
	mov.b32 	%r63, %f57;
	shfl.sync.bfly.b32	%r64|%p15, %r63, 1, 31, -1;
	mov.b32 	%f58, %r64;
	add.f32 	%f10, %f57, %f58;
	and.b32  	%r14, %r2, 31;
	setp.ne.s32 	%p16, %r14, 0;
	@%p16 bra 	$L__BB6_12;
	shr.u32 	%r65, %r2, 3;
	mov.u32 	%r66, _ZZ11gemv_kernelI6__half7__half2Li128EEvPKT_S4_S4_PS2_iibE9warp_sums;
	add.s32 	%r67, %r66, %r65;
	st.shared.f32 	[%r67], %f10;
$L__BB6_12:
	bar.sync 	0;
	setp.gt.u32 	%p17, %r2, 31;
	@%p17 bra 	$L__BB6_19;
	setp.gt.u32 	%p18, %r14, 3;
	mov.f32 	%f77, 0f00000000;
	@%p18 bra 	$L__BB6_15;
	shl.b32 	%r68, %r14, 2;
	mov.u32 	%r69, _ZZ11gemv_kernelI6__half7__half2Li128EEvPKT_S4_S4_PS2_iibE9warp_sums;
	add.s32 	%r70, %r69, %r68;
	ld.shared.f32 	%f77, [%r70];
$L__BB6_15:
	setp.ne.s32 	%p19, %r2, 0;
	mov.b32 	%r71, %f77;
	shfl.sync.bfly.b32	%r72|%p20, %r71, 16, 31, -1;
	mov.b32 	%f60, %r72;
	add.f32 	%f61, %f77, %f60;
	mov.b32 	%r73, %f61;
	shfl.sync.bfly.b32	%r74|%p21, %r73, 8, 31, -1;
	mov.b32 	%f62, %r74;
	add.f32 	%f63, %f61, %f62;
	mov.b32 	%r75, %f63;
	shfl.sync.bfly.b32	%r76|%p22, %r75, 4, 31, -1;
	mov.b32 	%f64, %r76;
	add.f32 	%f65, %f63, %f64;
	mov.b32 	%r77, %f65;
	shfl.sync.bfly.b32	%r78|%p23, %r77, 2, 31, -1;
	mov.b32 	%f66, %r78;
	add.f32 	%f67, %f65, %f66;
	mov.b32 	%r79, %f67;
	shfl.sync.bfly.b32	%r80|%p24, %r79, 1, 31, -1;
	mov.b32 	%f68, %r80;
	add.f32 	%f78, %f67, %f68;
	@%p19 bra 	$L__BB6_19;
	setp.eq.s16 	%p25, %rs1, 0;
	@%p25 bra 	$L__BB6_18;
	mul.wide.u32 	%rd35, %r1, 2;
	add.s64 	%rd34, %rd13, %rd35;
	// begin inline asm
	ld.global.nc.b16 %rs6, [%rd34];
	// end inline asm
	// begin inline asm
	{  cvt.f32.f16 %f69, %rs6;}

	// end inline asm
	add.f32 	%f78, %f78, %f69;
$L__BB6_18:
	// begin inline asm
	{  cvt.rn.f16.f32 %rs8, %f78;}

	// end inline asm
	cvta.to.global.u64 	%rd36, %rd14;
	mul.wide.u32 	%rd37, %r1, 2;
	add.s64 	%rd38, %rd36, %rd37;
	st.global.u16 	[%rd38], %rs8;
$L__BB6_19:
	ret;

}
	// .globl	_Z11gemv_kernelI6__half7__half2Li256EEvPKT_S4_S4_PS2_iib
.visible .entry _Z11gemv_kernelI6__half7__half2Li256EEvPKT_S4_S4_PS2_iib(
	.param .u64 .ptr .align 1 _Z11gemv_kernelI6__half7__half2Li256EEvPKT_S4_S4_PS2_iib_param_0,
	.param .u64 .ptr .align 1 _Z11gemv_kernelI6__half7__half2Li256EEvPKT_S4_S4_PS2_iib_param_1,
	.param .u64 .ptr .align 1 _Z11gemv_kernelI6__half7__half2Li256EEvPKT_S4_S4_PS2_iib_param_2,
	.param .u64 .ptr .align 1 _Z11gemv_kernelI6__half7__half2Li256EEvPKT_S4_S4_PS2_iib_param_3,
	.param .u32 _Z11gemv_kernelI6__half7__half2Li256EEvPKT_S4_S4_PS2_iib_param_4,
	.param .u32 _Z11gemv_kernelI6__half7__half2Li256EEvPKT_S4_S4_PS2_iib_param_5,
	.param .u8 _Z11gemv_kernelI6__half7__half2Li256EEvPKT_S4_S4_PS2_iib_param_6
)
{
	.reg .pred 	%p<26>;
	.reg .b16 	%rs<9>;
	.reg .b32 	%r<85>;
	.reg .b32 	%f<79>;
	.reg .b64 	%rd<42>;
	// demoted variable
	.shared .align 4 .b8 _ZZ11gemv_kernelI6__half7__half2Li256EEvPKT_S4_S4_PS2_iibE9warp_sums[32];
	ld.param.u64 	%rd11, [_Z11gemv_kernelI6__half7__half2Li256EEvPKT_S4_S4_PS2_iib_param_0];
	ld.param.u64 	%rd12, [_Z11gemv_kernelI6__half7__half2Li256EEvPKT_S4_S4_PS2_iib_param_1];
	ld.param.u64 	%rd13, [_Z11gemv_kernelI6__half7__half2Li256EEvPKT_S4_S4_PS2_iib_param_2];
	ld.param.u64 	%rd14, [_Z11gemv_kernelI6__half7__half2Li256EEvPKT_S4_S4_PS2_iib_param_3];
	ld.param.u32 	%r16, [_Z11gemv_kernelI6__half7__half2Li256EEvPKT_S4_S4_PS2_iib_param_4];
	ld.param.u32 	%r15, [_Z11gemv_kernelI6__half7__half2Li256EEvPKT_S4_S4_PS2_iib_param_5];
	ld.param.s8 	%rs1, [_Z11gemv_kernelI6__half7__half2Li256EEvPKT_S4_S4_PS2_iib_param_6];
	mov.u32 	%r1, %ctaid.x;
	setp.ge.s32 	%p1, %r1, %r16;
	@%p1 bra 	$L__BB7_19;
	mov.u32 	%r2, %tid.x;
	shr.u32 	%r17, %r15, 31;
	add.s32 	%r18, %r15, %r17;
	shr.s32 	%r3, %r18, 1;
	mul.lo.s32 	%r4, %r15, %r1;
	mul.wide.s32 	%rd15, %r4, 2;
	add.s64 	%rd1, %rd11, %rd15;
	setp.ge.s32 	%p2, %r2, %r3;
	mov.f32 	%f75, 0f00000000;
	@%p2 bra 	$L__BB7_8;
	not.b32 	%r19, %r2;
	add.s32 	%r5, %r3, %r19;
	and.b32  	%r20, %r5, 768;
	setp.eq.s32 	%p3, %r20, 768;
	mov.f32 	%f75, 0f00000000;
	mov.u32 	%r83, %r2;
	@%p3 bra 	$L__BB7_5;
	mul.wide.u32 	%rd16, %r2, 4;
	add.s64 	%rd40, %rd12, %rd16;
	add.s64 	%rd18, %rd16, %rd15;
	add.s64 	%rd39, %rd11, %rd18;
	shr.u32 	%r21, %r5, 8;
	add.s32 	%r22, %r21, 1;
	and.b32  	%r23, %r22, 3;
	neg.s32 	%r81, %r23;
	mov.f32 	%f75, 0f00000000;
	mov.u32 	%r83, %r2;
$L__BB7_4:
	.pragma "nounroll";
	// begin inline asm
	ld.global.nc.b32 %r24, [%rd39];
	// end inline asm
	// begin inline asm
	ld.global.nc.b32 %r25, [%rd40];
	// end inline asm
	// begin inline asm
	{.reg .f16 low,high;
  mov.b32 {low,high},%r24;
  cvt.f32.f16 %f20, low;}

	// end inline asm
	// begin inline asm
	{.reg .f16 low,high;
  mov.b32 {low,high},%r24;
  cvt.f32.f16 %f21, high;}

	// end inline asm
	// begin inline asm
	{.reg .f16 low,high;
  mov.b32 {low,high},%r25;
  cvt.f32.f16 %f22, low;}

	// end inline asm
	// begin inline asm
	{.reg .f16 low,high;
  mov.b32 {low,high},%r25;
  cvt.f32.f16 %f23, high;}

	// end inline asm
	fma.rn.f32 	%f24, %f20, %f22, %f75;
	fma.rn.f32 	%f75, %f21, %f23, %f24;
	add.s32 	%r83, %r83, 256;
	add.s64 	%rd40, %rd40, 1024;
	add.s64 	%rd39, %rd39, 1024;
	add.s32 	%r81, %r81, 1;
	setp.ne.s32 	%p4, %r81, 0;
	@%p4 bra 	$L__BB7_4;
$L__BB7_5:
	setp.lt.u32 	%p5, %r5, 768;
	@%p5 bra 	$L__BB7_8;
	mul.wide.u32 	%rd41, %r83, 4;
$L__BB7_7:
	add.s64 	%rd21, %rd1, %rd41;
	// begin inline asm
	ld.global.nc.b32 %r30, [%rd21];
	// end inline asm
	add.s64 	%rd22, %rd12, %rd41;
	// begin inline asm
	ld.global.nc.b32 %r31, [%rd22];
	// end inline asm
	// begin inline asm
	{.reg .f16 low,high;
  mov.b32 {low,high},%r30;
  cvt.f32.f16 %f25, low;}

	// end inline asm
	// begin inline asm
	{.reg .f16 low,high;
  mov.b32 {low,high},%r30;
  cvt.f32.f16 %f26, high;}

	// end inline asm
	// begin inline asm
	{.reg .f16 low,high;
  mov.b32 {low,high},%r31;
  cvt.f32.f16 %f27, low;}

	// end inline asm
	// begin inline asm
	{.reg .f16 low,high;
  mov.b32 {low,high},%r31;
  cvt.f32.f16 %f28, high;}

	// end inline asm
	fma.rn.f32 	%f41, %f25, %f27, %f75;
	fma.rn.f32 	%f42, %f26, %f28, %f41;
	add.s64 	%rd23, %rd21, 1024;
	// begin inline asm
	ld.global.nc.b32 %r36, [%rd23];
	// end inline asm
	add.s64 	%rd24, %rd22, 1024;
	// begin inline asm
	ld.global.nc.b32 %r37, [%rd24];
	// end inline asm
	// begin inline asm
	{.reg .f16 low,high;
  mov.b32 {low,high},%r36;
  cvt.f32.f16 %f29, low;}

	// end inline asm
	// begin inline asm
	{.reg .f16 low,high;
  mov.b32 {low,high},%r36;
  cvt.f32.f16 %f30, high;}

	// end inline asm
	// begin inline asm
	{.reg .f16 low,high;
  mov.b32 {low,high},%r37;
  cvt.f32.f16 %f31, low;}

	// end inline asm
	// begin inline asm
	{.reg .f16 low,high;
  mov.b32 {low,high},%r37;
  cvt.f32.f16 %f32, high;}

	// end inline asm
	fma.rn.f32 	%f43, %f29, %f31, %f42;
	fma.rn.f32 	%f44, %f30, %f32, %f43;
	add.s64 	%rd25, %rd21, 2048;
	// begin inline asm
	ld.global.nc.b32 %r42, [%rd25];
	// end inline asm
	add.s64 	%rd26, %rd22, 2048;
	// begin inline asm
	ld.global.nc.b32 %r43, [%rd26];
	// end inline asm
	// begin inline asm
	{.reg .f16 low,high;
  mov.b32 {low,high},%r42;
  cvt.f32.f16 %f33, low;}

	// end inline asm
	// begin inline asm
	{.reg .f16 low,high;
  mov.b32 {low,high},%r42;
  cvt.f32.f16 %f34, high;}

	// end inline asm
	// begin inline asm
	{.reg .f16 low,high;
  mov.b32 {low,high},%r43;
  cvt.f32.f16 %f35, low;}

	// end inline asm
	// begin inline asm
	{.reg .f16 low,high;
  mov.b32 {low,high},%r43;
  cvt.f32.f16 %f36, high;}

	// end inline asm
	fma.rn.f32 	%f45, %f33, %f35, %f44;
	fma.rn.f32 	%f46, %f34, %f36, %f45;
	add.s64 	%rd27, %rd21, 3072;
	// begin inline asm
	ld.global.nc.b32 %r48, [%rd27];
	// end inline asm
	add.s64 	%rd28, %rd22, 3072;
	// begin inline asm
	ld.global.nc.b32 %r49, [%rd28];
	// end inline asm
	// begin inline asm
	{.reg .f16 low,high;
  mov.b32 {low,high},%r48;
  cvt.f32.f16 %f37, low;}

	// end inline asm
	// begin inline asm
	{.reg .f16 low,high;
  mov.b32 {low,high},%r48;
  cvt.f32.f16 %f38, high;}

	// end inline asm
	// begin inline asm
	{.reg .f16 low,high;
  mov.b32 {low,high},%r49;
  cvt.f32.f16 %f39, low;}

	// end inline asm
	// begin inline asm
	{.reg .f16 low,high;
  mov.b32 {low,high},%r49;
  cvt.f32.f16 %f40, high;}

	// end inline asm
	fma.rn.f32 	%f47, %f37, %f39, %f46;
	fma.rn.f32 	%f75, %f38, %f40, %f47;
	add.s32 	%r83, %r83, 1024;
	add.s64 	%rd41, %rd41, 4096;
	setp.lt.s32 	%p6, %r83, %r3;
	@%p6 bra 	$L__BB7_7;
$L__BB7_8:
	and.b32  	%r54, %r15, 1;
	setp.eq.b32 	%p7, %r54, 1;
	not.pred 	%p8, %p7;
	setp.ne.s32 	%p9, %r2, 0;
	or.pred  	%p10, %p9, %p8;
	@%p10 bra 	$L__BB7_10;
	mul.wide.s32 	%rd31, %r15, 2;
	add.s64 	%rd32, %rd1, %rd31;
	add.s64 	%rd29, %rd32, -2;
	// begin inline asm
	ld.global.nc.b16 %rs2, [%rd29];
	// end inline asm
	// begin inline asm
	{  cvt.f32.f16 %f48, %rs2;}

	// end inline asm
	add.s64 	%rd33, %rd12, %rd31;
	add.s64 	%rd30, %rd33, -2;
	// begin inline asm
	ld.global.nc.b16 %rs4, [%rd30];
	// end inline asm
	// begin inline asm
	{  cvt.f32.f16 %f49, %rs4;}

	// end inline asm
	fma.rn.f32 	%f75, %f48, %f49, %f75;
$L__BB7_10:
	mov.b32 	%r55, %f75;
	shfl.sync.bfly.b32	%r56|%p11, %r55, 16, 31, -1;
	mov.b32 	%f50, %r56;
	add.f32 	%f51, %f75, %f50;
	mov.b32 	%r57, %f51;
	shfl.sync.bfly.b32	%r58|%p12, %r57, 8, 31, -1;
	mov.b32 	%f52, %r58;
	add.f32 	%f53, %f51, %f52;
	mov.b32 	%r59, %f53;
	shfl.sync.bfly.b32	%r60|%p13, %r59, 4, 31, -1;
	mov.b32 	%f54, %r60;
	add.f32 	%f55, %f53, %f54;
	mov.b32 	%r61, %f55;
	shfl.sync.bfly.b32	%r62|%p14, %r61, 2, 31, -1;
	mov.b32 	%f56, %r62;
	add.f32 	%f57, %f55, %f56;
	mov.b32 	%r63, %f57;
	shfl.sync.bfly.b32	%r64|%p15, %r63, 1, 31, -1;
	mov.b32 	%f58, %r64;
	add.f32 	%f10, %f57, %f58;
	and.b32  	%r14, %r2, 31;
	setp.ne.s32 	%p16, %r14, 0;
	@%p16 bra 	$L__BB7_12;
	shr.u32 	%r65, %r2, 3;
	mov.u32 	%r66, _ZZ11gemv_kernelI6__half7__half2Li256EEvPKT_S4_S4_PS2_iibE9warp_sums;
	add.s32 	%r67, %r66, %r65;
	st.shared.f32 	[%r67], %f10;
$L__BB7_12:
	bar.sync 	0;
	setp.gt.u32 	%p17, %r2, 31;
	@%p17 bra 	$L__BB7_19;
	setp.gt.u32 	%p18, %r14, 7;
	mov.f32 	%f77, 0f00000000;
	@%p18 bra 	$L__BB7_15;
	shl.b32 	%r68, %r14, 2;
	mov.u32 	%r69, _ZZ11gemv_kernelI6__half7__half2Li256EEvPKT_S4_S4_PS2_iibE9warp_sums;
	add.s32 	%r70, %r69, %r68;
	ld.shared.f32 	%f77, [%r70];
$L__BB7_15:
	setp.ne.s32 	%p19, %r2, 0;
	mov.b32 	%r71, %f77;
	shfl.sync.bfly.b32	%r72|%p20, %r71, 16, 31, -1;
	mov.b32 	%f60, %r72;
	add.f32 	%f61, %f77, %f60;
	mov.b32 	%r73, %f61;
	shfl.sync.bfly.b32	%r74|%p21, %r73, 8, 31, -1;
	mov.b32 	%f62, %r74;
	add.f32 	%f63, %f61, %f62;
	mov.b32 	%r75, %f63;
	shfl.sync.bfly.b32	%r76|%p22, %r75, 4, 31, -1;
	mov.b32 	%f64, %r76;
	add.f32 	%f65, %f63, %f64;
	mov.b32 	%r77, %f65;
	shfl.sync.bfly.b32	%r78|%p23, %r77, 2, 31, -1;
	mov.b32 	%f66, %r78;
	add.f32 	%f67, %f65, %f66;
	mov.b32 	%r79, %f67;
	shfl.sync.bfly.b32	%r80|%p24, %r79, 1, 31, -1;
	mov.b32 	%f68, %r80;
	add.f32 	%f78, %f67, %f68;
	@%p19 bra 	$L__BB7_19;
	setp.eq.s16 	%p25, %rs1, 0;
	@%p25 bra 	$L__BB7_18;
	mul.wide.u32 	%rd35, %r1, 2;
	add.s64 	%rd34, %rd13, %rd35;
	// begin inline asm
	ld.global.nc.b16 %rs6, [%rd34];
	// end inline asm
	// begin inline asm
	{  cvt.f32.f16 %f69, %rs6;}

	// end inline asm
	add.f32 	%f78, %f78, %f69;
$L__BB7_18:
	// begin inline asm
	{  cvt.rn.f16.f32 %rs8, %f78;}

	// end inline asm
	cvta.to.global.u64 	%rd36, %rd14;
	mul.wide.u32 	%rd37, %r1, 2;
	add.s64 	%rd38, %rd36, %rd37;
	st.global.u16 	[%rd38], %rs8;
$L__BB7_19:
	ret;

}
	// .globl	_Z11gemv_kernelIf6float2Li32EEvPKT_S3_S3_PS1_iib
.visible .entry _Z11gemv_kernelIf6float2Li32EEvPKT_S3_S3_PS1_iib(
	.param .u64 .ptr .align 1 _Z11gemv_kernelIf6float2Li32EEvPKT_S3_S3_PS1_iib_param_0,
	.param .u64 .ptr .align 1 _Z11gemv_kernelIf6float2Li32EEvPKT_S3_S3_PS1_iib_param_1,
	.param .u64 .ptr .align 1 _Z11gemv_kernelIf6float2Li32EEvPKT_S3_S3_PS1_iib_param_2,
	.param .u64 .ptr .align 1 _Z11gemv_kernelIf6float2Li32EEvPKT_S3_S3_PS1_iib_param_3,
	.param .u32 _Z11gemv_kernelIf6float2Li32EEvPKT_S3_S3_PS1_iib_param_4,
	.param .u32 _Z11gemv_kernelIf6float2Li32EEvPKT_S3_S3_PS1_iib_param_5,
	.param .u8 _Z11gemv_kernelIf6float2Li32EEvPKT_S3_S3_PS1_iib_param_6
)
{
	.reg .pred 	%p<18>;
	.reg .b16 	%rs<2>;
	.reg .b32 	%r<38>;
	.reg .b32 	%f<64>;
	.reg .b64 	%rd<42>;

	ld.param.u64 	%rd11, [_Z11gemv_kernelIf6float2Li32EEvPKT_S3_S3_PS1_iib_param_0];
	ld.param.u64 	%rd12, [_Z11gemv_kernelIf6float2Li32EEvPKT_S3_S3_PS1_iib_param_1];
	ld.param.u64 	%rd13, [_Z11gemv_kernelIf6float2Li32EEvPKT_S3_S3_PS1_iib_param_2];
	ld.param.u64 	%rd14, [_Z11gemv_kernelIf6float2Li32EEvPKT_S3_S3_PS1_iib_param_3];
	ld.param.u32 	%r15, [_Z11gemv_kernelIf6float2Li32EEvPKT_S3_S3_PS1_iib_param_4];
	ld.param.u32 	%r14, [_Z11gemv_kernelIf6float2Li32EEvPKT_S3_S3_PS1_iib_param_5];
	ld.param.s8 	%rs1, [_Z11gemv_kernelIf6float2Li32EEvPKT_S3_S3_PS1_iib_param_6];
	mov.u32 	%r1, %ctaid.x;
	setp.ge.s32 	%p1, %r1, %r15;
	@%p1 bra 	$L__BB8_14;
	mov.u32 	%r2, %tid.x;
	shr.u32 	%r16, %r14, 31;
	add.s32 	%r17, %r14, %r16;
	shr.s32 	%r3, %r17, 1;
	mul.lo.s32 	%r4, %r14, %r1;
	mul.wide.s32 	%rd15, %r4, 4;
	add.s64 	%rd1, %rd11, %rd15;
	setp.ge.s32 	%p2, %r2, %r3;
	mov.f32 	%f61, 0f00000000;
	@%p2 bra 	$L__BB8_8;
	not.b32 	%r18, %r2;
	add.s32 	%r5, %r3, %r18;
	and.b32  	%r19, %r5, 96;
	setp.eq.s32 	%p3, %r19, 96;
	mov.f32 	%f61, 0f00000000;
	mov.u32 	%r36, %r2;
	@%p3 bra 	$L__BB8_5;
	mul.wide.u32 	%rd16, %r2, 8;
	add.s64 	%rd40, %rd12, %rd16;
	add.s64 	%rd18, %rd16, %rd15;
	add.s64 	%rd39, %rd11, %rd18;
	shr.u32 	%r20, %r5, 5;
	add.s32 	%r21, %r20, 1;
	and.b32  	%r22, %r21, 3;
	neg.s32 	%r34, %r22;
	mov.f32 	%f61, 0f00000000;
	mov.u32 	%r36, %r2;
$L__BB8_4:
	.pragma "nounroll";
	// begin inline asm
	ld.global.nc.v2.f32 {%f17,%f18}, [%rd39];
	// end inline asm
	// begin inline asm
	ld.global.nc.v2.f32 {%f19,%f20}, [%rd40];
	// end inline asm
	fma.rn.f32 	%f21, %f17, %f19, %f61;
	fma.rn.f32 	%f61, %f18, %f20, %f21;
	add.s32 	%r36, %r36, 32;
	add.s64 	%rd40, %rd40, 256;
	add.s64 	%rd39, %rd39, 256;
	add.s32 	%r34, %r34, 1;
	setp.ne.s32 	%p4, %r34, 0;
	@%p4 bra 	$L__BB8_4;
$L__BB8_5:
	setp.lt.u32 	%p5, %r5, 96;
	@%p5 bra 	$L__BB8_8;
	mul.wide.u32 	%rd41, %r36, 8;
$L__BB8_7:
	add.s64 	%rd21, %rd1, %rd41;
	// begin inline asm
	ld.global.nc.v2.f32 {%f22,%f23}, [%rd21];
	// end inline asm
	add.s64 	%rd22, %rd12, %rd41;
	// begin inline asm
	ld.global.nc.v2.f32 {%f24,%f25}, [%rd22];
	// end inline asm
	fma.rn.f32 	%f38, %f22, %f24, %f61;
	fma.rn.f32 	%f39, %f23, %f25, %f38;
	add.s64 	%rd23, %rd21, 256;
	// begin inline asm
	ld.global.nc.v2.f32 {%f26,%f27}, [%rd23];
	// end inline asm
	add.s64 	%rd24, %rd22, 256;
	// begin inline asm
	ld.global.nc.v2.f32 {%f28,%f29}, [%rd24];
	// end inline asm
	fma.rn.f32 	%f40, %f26, %f28, %f39;
	fma.rn.f32 	%f41, %f27, %f29, %f40;
	add.s64 	%rd25, %rd21, 512;
	// begin inline asm
	ld.global.nc.v2.f32 {%f30,%f31}, [%rd25];
	// end inline asm
	add.s64 	%rd26, %rd22, 512;
	// begin inline asm
	ld.global.nc.v2.f32 {%f32,%f33}, [%rd26];
	// end inline asm
	fma.rn.f32 	%f42, %f30, %f32, %f41;
	fma.rn.f32 	%f43, %f31, %f33, %f42;
	add.s64 	%rd27, %rd21, 768;
	// begin inline asm
	ld.global.nc.v2.f32 {%f34,%f35}, [%rd27];
	// end inline asm
	add.s64 	%rd28, %rd22, 768;
	// begin inline asm
	ld.global.nc.v2.f32 {%f36,%f37}, [%rd28];
	// end inline asm
	fma.rn.f32 	%f44, %f34, %f36, %f43;
	fma.rn.f32 	%f61, %f35, %f37, %f44;
	add.s32 	%r36, %r36, 128;
	add.s64 	%rd41, %rd41, 1024;
	setp.lt.s32 	%p6, %r36, %r3;
	@%p6 bra 	$L__BB8_7;
$L__BB8_8:
	and.b32  	%r23, %r14, 1;
	setp.eq.b32 	%p7, %r23, 1;
	not.pred 	%p8, %p7;
	setp.ne.s32 	%p9, %r2, 0;
	or.pred  	%p10, %p9, %p8;
	@%p10 bra 	$L__BB8_10;
	mul.wide.s32 	%rd31, %r14, 4;
	add.s64 	%rd32, %rd1, %rd31;
	add.s64 	%rd29, %rd32, -4;
	// begin inline asm
	ld.global.nc.f32 %f45, [%rd29];
	// end inline asm
	add.s64 	%rd33, %rd12, %rd31;
	add.s64 	%rd30, %rd33, -4;
	// begin inline asm
	ld.global.nc.f32 %f46, [%rd30];
	// end inline asm
	fma.rn.f32 	%f61, %f45, %f46, %f61;
$L__BB8_10:
	setp.ne.s32 	%p11, %r2, 0;
	mov.b32 	%r24, %f61;
	shfl.sync.bfly.b32	%r25|%p12, %r24, 16, 31, -1;
	mov.b32 	%f47, %r25;
	add.f32 	%f48, %f61, %f47;
	mov.b32 	%r26, %f48;
	shfl.sync.bfly.b32	%r27|%p13, %r26, 8, 31, -1;
	mov.b32 	%f49, %r27;
	add.f32 	%f50, %f48, %f49;
	mov.b32 	%r28, %f50;
	shfl.sync.bfly.b32	%r29|%p14, %r28, 4, 31, -1;
	mov.b32 	%f51, %r29;
	add.f32 	%f52, %f50, %f51;
	mov.b32 	%r30, %f52;
	shfl.sync.bfly.b32	%r31|%p15, %r30, 2, 31, -1;
	mov.b32 	%f53, %r31;
	add.f32 	%f54, %f52, %f53;
	mov.b32 	%r32, %f54;
	shfl.sync.bfly.b32	%r33|%p16, %r32, 1, 31, -1;
	mov.b32 	%f55, %r33;
	add.f32 	%f63, %f54, %f55;
	@%p11 bra 	$L__BB8_14;
	setp.eq.s16 	%p17, %rs1, 0;
	@%p17 bra 	$L__BB8_13;
	mul.wide.u32 	%rd35, %r1, 4;
	add.s64 	%rd34, %rd13, %rd35;
	// begin inline asm
	ld.global.nc.f32 %f56, [%rd34];
	// end inline asm
	add.f32 	%f63, %f63, %f56;
$L__BB8_13:
	cvta.to.global.u64 	%rd36, %rd14;
	mul.wide.u32 	%rd37, %r1, 4;
	add.s64 	%rd38, %rd36, %rd37;
	st.global.f32 	[%rd38], %f63;
$L__BB8_14:
	ret;

}
	// .globl	_Z11gemv_kernelIf6float2Li64EEvPKT_S3_S3_PS1_iib
.visible .entry _Z11gemv_kernelIf6float2Li64EEvPKT_S3_S3_PS1_iib(
	.param .u64 .ptr .align 1 _Z11gemv_kernelIf6float2Li64EEvPKT_S3_S3_PS1_iib_param_0,
	.param .u64 .ptr .align 1 _Z11gemv_kernelIf6float2Li64EEvPKT_S3_S3_PS1_iib_param_1,
	.param .u64 .ptr .align 1 _Z11gemv_kernelIf6float2Li64EEvPKT_S3_S3_PS1_iib_param_2,
	.param .u64 .ptr .align 1 _Z11gemv_kernelIf6float2Li64EEvPKT_S3_S3_PS1_iib_param_3,
	.param .u32 _Z11gemv_kernelIf6float2Li64EEvPKT_S3_S3_PS1_iib_param_4,
	.param .u32 _Z11gemv_kernelIf6float2Li64EEvPKT_S3_S3_PS1_iib_param_5,
	.param .u8 _Z11gemv_kernelIf6float2Li64EEvPKT_S3_S3_PS1_iib_param_6
)
{
	.reg .pred 	%p<26>;
	.reg .b16 	%rs<2>;
	.reg .b32 	%r<55>;
	.reg .b32 	%f<78>;
	.reg .b64 	%rd<42>;
	// demoted variable
	.shared .align 4 .b8 _ZZ11gemv_kernelIf6float2Li64EEvPKT_S3_S3_PS1_iibE9warp_sums[8];
	ld.param.u64 	%rd11, [_Z11gemv_kernelIf6float2Li64EEvPKT_S3_S3_PS1_iib_param_0];
	ld.param.u64 	%rd12, [_Z11gemv_kernelIf6float2Li64EEvPKT_S3_S3_PS1_iib_param_1];
	ld.param.u64 	%rd13, [_Z11gemv_kernelIf6float2Li64EEvPKT_S3_S3_PS1_iib_param_2];
	ld.param.u64 	%rd14, [_Z11gemv_kernelIf6float2Li64EEvPKT_S3_S3_PS1_iib_param_3];
	ld.param.u32 	%r16, [_Z11gemv_kernelIf6float2Li64EEvPKT_S3_S3_PS1_iib_param_4];
	ld.param.u32 	%r15, [_Z11gemv_kernelIf6float2Li64EEvPKT_S3_S3_PS1_iib_param_5];
	ld.param.s8 	%rs1, [_Z11gemv_kernelIf6float2Li64EEvPKT_S3_S3_PS1_iib_param_6];
	mov.u32 	%r1, %ctaid.x;
	setp.ge.s32 	%p1, %r1, %r16;
	@%p1 bra 	$L__BB9_19;
	mov.u32 	%r2, %tid.x;
	shr.u32 	%r17, %r15, 31;
	add.s32 	%r18, %r15, %r17;
	shr.s32 	%r3, %r18, 1;
	mul.lo.s32 	%r4, %r15, %r1;
	mul.wide.s32 	%rd15, %r4, 4;
	add.s64 	%rd1, %rd11, %rd15;
	setp.ge.s32 	%p2, %r2, %r3;
	mov.f32 	%f74, 0f00000000;
	@%p2 bra 	$L__BB9_8;
	not.b32 	%r19, %r2;
	add.s32 	%r5, %r3, %r19;
	and.b32  	%r20, %r5, 192;
	setp.eq.s32 	%p3, %r20, 192;
	mov.f32 	%f74, 0f00000000;
	mov.u32 	%r53, %r2;
	@%p3 bra 	$L__BB9_5;
	mul.wide.u32 	%rd16, %r2, 8;
	add.s64 	%rd40, %rd12, %rd16;
	add.s64 	%rd18, %rd16, %rd15;
	add.s64 	%rd39, %rd11, %rd18;
	shr.u32 	%r21, %r5, 6;
	add.s32 	%r22, %r21, 1;
	and.b32  	%r23, %r22, 3;
	neg.s32 	%r51, %r23;
	mov.f32 	%f74, 0f00000000;
	mov.u32 	%r53, %r2;
$L__BB9_4:
	.pragma "nounroll";
	// begin inline asm
	ld.global.nc.v2.f32 {%f20,%f21}, [%rd39];
	// end inline asm
	// begin inline asm
	ld.global.nc.v2.f32 {%f22,%f23}, [%rd40];
	// end inline asm
	fma.rn.f32 	%f24, %f20, %f22, %f74;
	fma.rn.f32 	%f74, %f21, %f23, %f24;
	add.s32 	%r53, %r53, 64;
	add.s64 	%rd40, %rd40, 512;
	add.s64 	%rd39, %rd39, 512;
	add.s32 	%r51, %r51, 1;
	setp.ne.s32 	%p4, %r51, 0;
	@%p4 bra 	$L__BB9_4;
$L__BB9_5:
	setp.lt.u32 	%p5, %r5, 192;
	@%p5 bra 	$L__BB9_8;
	mul.wide.u32 	%rd41, %r53, 8;
$L__BB9_7:
	add.s64 	%rd21, %rd1, %rd41;
	// begin inline asm
	ld.global.nc.v2.f32 {%f25,%f26}, [%rd21];
	// end inline asm
	add.s64 	%rd22, %rd12, %rd41;
	// begin inline asm
	ld.global.nc.v2.f32 {%f27,%f28}, [%rd22];
	// end inline asm
	fma.rn.f32 	%f41, %f25, %f27, %f74;
	fma.rn.f32 	%f42, %f26, %f28, %f41;
	add.s64 	%rd23, %rd21, 512;
	// begin inline asm
	ld.global.nc.v2.f32 {%f29,%f30}, [%rd23];
	// end inline asm
	add.s64 	%rd24, %rd22, 512;
	// begin inline asm
	ld.global.nc.v2.f32 {%f31,%f32}, [%rd24];
	// end inline asm
	fma.rn.f32 	%f43, %f29, %f31, %f42;
	fma.rn.f32 	%f44, %f30, %f32, %f43;
	add.s64 	%rd25, %rd21, 1024;
	// begin inline asm
	ld.global.nc.v2.f32 {%f33,%f34}, [%rd25];
	// end inline asm
	add.s64 	%rd26, %rd22, 1024;
	// begin inline asm
	ld.global.nc.v2.f32 {%f35,%f36}, [%rd26];
	// end inline asm
	fma.rn.f32 	%f45, %f33, %f35, %f44;
	fma.rn.f32 	%f46, %f34, %f36, %f45;
	add.s64 	%rd27, %rd21, 1536;
	// begin inline asm
	ld.global.nc.v2.f32 {%f37,%f38}, [%rd27];
	// end inline asm
	add.s64 	%rd28, %rd22, 1536;
	// begin inline asm
	ld.global.nc.v2.f32 {%f39,%f40}, [%rd28];
	// end inline asm
	fma.rn.f32 	%f47, %f37, %f39, %f46;
	fma.rn.f32 	%f74, %f38, %f40, %f47;
	add.s32 	%r53, %r53, 256;
	add.s64 	%rd41, %rd41, 2048;
	setp.lt.s32 	%p6, %r53, %r3;
	@%p6 bra 	$L__BB9_7;
$L__BB9_8:
	and.b32  	%r24, %r15, 1;
	setp.eq.b32 	%p7, %r24, 1;
	not.pred 	%p8, %p7;
	setp.ne.s32 	%p9, %r2, 0;
	or.pred  	%p10, %p9, %p8;
	@%p10 bra 	$L__BB9_10;
	mul.wide.s32 	%rd31, %r15, 4;
	add.s64 	%rd32, %rd1, %rd31;
	add.s64 	%rd29, %rd32, -4;
	// begin inline asm
	ld.global.nc.f32 %f48, [%rd29];
	// end inline asm
	add.s64 	%rd33, %rd12, %rd31;
	add.s64 	%rd30, %rd33, -4;
	// begin inline asm
	ld.global.nc.f32 %f49, [%rd30];
	// end inline asm
	fma.rn.f32 	%f74, %f48, %f49, %f74;
$L__BB9_10:
	mov.b32 	%r25, %f74;
	shfl.sync.bfly.b32	%r26|%p11, %r25, 16, 31, -1;
	mov.b32 	%f50, %r26;
	add.f32 	%f51, %f74, %f50;
	mov.b32 	%r27, %f51;
	shfl.sync.bfly.b32	%r28|%p12, %r27, 8, 31, -1;
	mov.b32 	%f52, %r28;
	add.f32 	%f53, %f51, %f52;
	mov.b32 	%r29, %f53;
	shfl.sync.bfly.b32	%r30|%p13, %r29, 4, 31, -1;
	mov.b32 	%f54, %r30;
	add.f32 	%f55, %f53, %f54;
	mov.b32 	%r31, %f55;
	shfl.sync.bfly.b32	%r32|%p14, %r31, 2, 31, -1;
	mov.b32 	%f56, %r32;
	add.f32 	%f57, %f55, %f56;
	mov.b32 	%r33, %f57;
	shfl.sync.bfly.b32	%r34|%p15, %r33, 1, 31, -1;
	mov.b32 	%f58, %r34;
	add.f32 	%f10, %f57, %f58;
	and.b32  	%r14, %r2, 31;
	setp.ne.s32 	%p16, %r14, 0;
	@%p16 bra 	$L__BB9_12;
	shr.u32 	%r35, %r2, 3;
	mov.u32 	%r36, _ZZ11gemv_kernelIf6float2Li64EEvPKT_S3_S3_PS1_iibE9warp_sums;
	add.s32 	%r37, %r36, %r35;
	st.shared.f32 	[%r37], %f10;
$L__BB9_12:
	bar.sync 	0;
	setp.gt.u32 	%p17, %r2, 31;
	@%p17 bra 	$L__BB9_19;
	setp.gt.u32 	%p18, %r14, 1;
	mov.f32 	%f76, 0f00000000;
	@%p18 bra 	$L__BB9_15;
	shl.b32 	%r38, %r14, 2;
	mov.u32 	%r39, _ZZ11gemv_kernelIf6float2Li64EEvPKT_S3_S3_PS1_iibE9warp_sums;
	add.s32 	%r40, %r39, %r38;
	ld.shared.f32 	%f76, [%r40];
$L__BB9_15:
	setp.ne.s32 	%p19, %r2, 0;
	mov.b32 	%r41, %f76;
	shfl.sync.bfly.b32	%r42|%p20, %r41, 16, 31, -1;
	mov.b32 	%f60, %r42;
	add.f32 	%f61, %f76, %f60;
	mov.b32 	%r43, %f61;
	shfl.sync.bfly.b32	%r44|%p21, %r43, 8, 31, -1;
	mov.b32 	%f62, %r44;
	add.f32 	%f63, %f61, %f62;
	mov.b32 	%r45, %f63;
	shfl.sync.bfly.b32	%r46|%p22, %r45, 4, 31, -1;
	mov.b32 	%f64, %r46;
	add.f32 	%f65, %f63, %f64;
	mov.b32 	%r47, %f65;
	shfl.sync.bfly.b32	%r48|%p23, %r47, 2, 31, -1;
	mov.b32 	%f66, %r48;
	add.f32 	%f67, %f65, %f66;
	mov.b32 	%r49, %f67;
	shfl.sync.bfly.b32	%r50|%p24, %r49, 1, 31, -1;
	mov.b32 	%f68, %r50;
	add.f32 	%f77, %f67, %f68;
	@%p19 bra 	$L__BB9_19;
	setp.eq.s16 	%p25, %rs1, 0;
	@%p25 bra 	$L__BB9_18;
	mul.wide.u32 	%rd35, %r1, 4;
	add.s64 	%rd34, %rd13, %rd35;
	// begin inline asm
	ld.global.nc.f32 %f69, [%rd34];
	// end inline asm
	add.f32 	%f77, %f77, %f69;
$L__BB9_18:
	cvta.to.global.u64 	%rd36, %rd14;
	mul.wide.u32 	%rd37, %r1, 4;
	add.s64 	%rd38, %rd36, %rd37;
	st.global.f32 	[%rd38], %f77;
$L__BB9_19:
	ret;

}
	// .globl	_Z11gemv_kernelIf6float2Li128EEvPKT_S3_S3_PS1_iib
.visible .entry _Z11gemv_kernelIf6float2Li128EEvPKT_S3_S3_PS1_iib(
	.param .u64 .ptr .align 1 _Z11gemv_kernelIf6float2Li128EEvPKT_S3_S3_PS1_iib_param_0,
	.param .u64 .ptr .align 1 _Z11gemv_kernelIf6float2Li128EEvPKT_S3_S3_PS1_iib_param_1,
	.param .u64 .ptr .align 1 _Z11gemv_kernelIf6float2Li128EEvPKT_S3_S3_PS1_iib_param_2,
	.param .u64 .ptr .align 1 _Z11gemv_kernelIf6float2Li128EEvPKT_S3_S3_PS1_iib_param_3,
	.param .u32 _Z11gemv_kernelIf6float2Li128EEvPKT_S3_S3_PS1_iib_param_4,
	.param .u32 _Z11gemv_kernelIf6float2Li128EEvPKT_S3_S3_PS1_iib_param_5,
	.param .u8 _Z11gemv_kernelIf6float2Li128EEvPKT_S3_S3_PS1_iib_param_6
)
{
	.reg .pred 	%p<26>;
	.reg .b16 	%rs<2>;
	.reg .b32 	%r<55>;
	.reg .b32 	%f<78>;
	.reg .b64 	%rd<42>;
	// demoted variable
	.shared .align 4 .b8 _ZZ11gemv_kernelIf6float2Li128EEvPKT_S3_S3_PS1_iibE9warp_sums[16];
	ld.param.u64 	%rd11, [_Z11gemv_kernelIf6float2Li128EEvPKT_S3_S3_PS1_iib_param_0];
	ld.param.u64 	%rd12, [_Z11gemv_kernelIf6float2Li128EEvPKT_S3_S3_PS1_iib_param_1];
	ld.param.u64 	%rd13, [_Z11gemv_kernelIf6float2Li128EEvPKT_S3_S3_PS1_iib_param_2];
	ld.param.u64 	%rd14, [_Z11gemv_kernelIf6float2Li128EEvPKT_S3_S3_PS1_iib_param_3];
	ld.param.u32 	%r16, [_Z11gemv_kernelIf6float2Li128EEvPKT_S3_S3_PS1_iib_param_4];
	ld.param.u32 	%r15, [_Z11gemv_kernelIf6float2Li128EEvPKT_S3_S3_PS1_iib_param_5];
	ld.param.s8 	%rs1, [_Z11gemv_kernelIf6float2Li128EEvPKT_S3_S3_PS1_iib_param_6];
	mov.u32 	%r1, %ctaid.x;
	setp.ge.s32 	%p1, %r1, %r16;
	@%p1 bra 	$L__BB10_19;
	mov.u32 	%r2, %tid.x;
	shr.u32 	%r17, %r15, 31;
	add.s32 	%r18, %r15, %r17;
	shr.s32 	%r3, %r18, 1;
	mul.lo.s32 	%r4, %r15, %r1;
	mul.wide.s32 	%rd15, %r4, 4;
	add.s64 	%rd1, %rd11, %rd15;
	setp.ge.s32 	%p2, %r2, %r3;
	mov.f32 	%f74, 0f00000000;
	@%p2 bra 	$L__BB10_8;
	not.b32 	%r19, %r2;
	add.s32 	%r5, %r3, %r19;
	and.b32  	%r20, %r5, 384;
	setp.eq.s32 	%p3, %r20, 384;
	mov.f32 	%f74, 0f00000000;
	mov.u32 	%r53, %r2;
	@%p3 bra 	$L__BB10_5;
	mul.wide.u32 	%rd16, %r2, 8;
	add.s64 	%rd40, %rd12, %rd16;
	add.s64 	%rd18, %rd16, %rd15;
	add.s64 	%rd39, %rd11, %rd18;
	shr.u32 	%r21, %r5, 7;
	add.s32 	%r22, %r21, 1;
	and.b32  	%r23, %r22, 3;
	neg.s32 	%r51, %r23;
	mov.f32 	%f74, 0f00000000;
	mov.u32 	%r53, %r2;
$L__BB10_4:
	.pragma "nounroll";
	// begin inline asm
	ld.global.nc.v2.f32 {%f20,%f21}, [%rd39];
	// end inline asm
	// begin inline asm
	ld.global.nc.v2.f32 {%f22,%f23}, [%rd40];
	// end inline asm
	fma.rn.f32 	%f24, %f20, %f22, %f74;
	fma.rn.f32 	%f74, %f21, %f23, %f24;
	add.s32 	%r53, %r53, 128;
	add.s64 	%rd40, %rd40, 1024;
	add.s64 	%rd39, %rd39, 1024;
	add.s32 	%r51, %r51, 1;
	setp.ne.s32 	%p4, %r51, 0;
	@%p4 bra 	$L__BB10_4;
$L__BB10_5:
	setp.lt.u32 	%p5, %r5, 384;
	@%p5 bra 	$L__BB10_8;
	mul.wide.u32 	%rd41, %r53, 8;
$L__BB10_7:
	add.s64 	%rd21, %rd1, %rd41;
	// begin inline asm
	ld.global.nc.v2.f32 {%f25,%f26}, [%rd21];
	// end inline asm
	add.s64 	%rd22, %rd12, %rd41;
	// begin inline asm
	ld.global.nc.v2.f32 {%f27,%f28}, [%rd22];
	// end inline asm
	fma.rn.f32 	%f41, %f25, %f27, %f74;
	fma.rn.f32 	%f42, %f26, %f28, %f41;
	add.s64 	%rd23, %rd21, 1024;
	// begin inline asm
	ld.global.nc.v2.f32 {%f29,%f30}, [%rd23];
	// end inline asm
	add.s64 	%rd24, %rd22, 1024;
	// begin inline asm
	ld.global.nc.v2.f32 {%f31,%f32}, [%rd24];
	// end inline asm
	fma.rn.f32 	%f43, %f29, %f31, %f42;
	fma.rn.f32 	%f44, %f30, %f32, %f43;
	add.s64 	%rd25, %rd21, 2048;
	// begin inline asm
	ld.global.nc.v2.f32 {%f33,%f34}, [%rd25];
	// end inline asm
	add.s64 	%rd26, %rd22, 2048;
	// begin inline asm
	ld.global.nc.v2.f32 {%f35,%f36}, [%rd26];
	// end inline asm
	fma.rn.f32 	%f45, %f33, %f35, %f44;
	fma.rn.f32 	%f46, %f34, %f36, %f45;
	add.s64 	%rd27, %rd21, 3072;
	// begin inline asm
	ld.global.nc.v2.f32 {%f37,%f38}, [%rd27];
	// end inline asm
	add.s64 	%rd28, %rd22, 3072;
	// begin inline asm
	ld.global.nc.v2.f32 {%f39,%f40}, [%rd28];
	// end inline asm
	fma.rn.f32 	%f47, %f37, %f39, %f46;
	fma.rn.f32 	%f74, %f38, %f40, %f47;
	add.s32 	%r53, %r53, 512;
	add.s64 	%rd41, %rd41, 4096;
	setp.lt.s32 	%p6, %r53, %r3;
	@%p6 bra 	$L__BB10_7;
$L__BB10_8:
	and.b32  	%r24, %r15, 1;
	setp.eq.b32 	%p7, %r24, 1;
	not.pred 	%p8, %p7;
	setp.ne.s32 	%p9, %r2, 0;
	or.pred  	%p10, %p9, %p8;
	@%p10 bra 	$L__BB10_10;
	mul.wide.s32 	%rd31, %r15, 4;
	add.s64 	%rd32, %rd1, %rd31;
	add.s64 	%rd29, %rd32, -4;
	// begin inline asm
	ld.global.nc.f32 %f48, [%rd29];
	// end inline asm
	add.s64 	%rd33, %rd12, %rd31;
	add.s64 	%rd30, %rd33, -4;
	// begin inline asm
	ld.global.nc.f32 %f49, [%rd30];
	// end inline asm
	fma.rn.f32 	%f74, %f48, %f49, %f74;
$L__BB10_10:
	mov.b32 	%r25, %f74;
	shfl.sync.bfly.b32	%r26|%p11, %r25, 16, 31, -1;
	mov.b32 	%f50, %r26;
	add.f32 	%f51, %f74, %f50;
	mov.b32 	%r27, %f51;
	shfl.sync.bfly.b32	%r28|%p12, %r27, 8, 31, -1;
	mov.b32 	%f52, %r28;
	add.f32 	%f53, %f51, %f52;
	mov.b32 	%r29, %f53;
	shfl.sync.bfly.b32	%r30|%p13, %r29, 4, 31, -1;
	mov.b32 	%f54, %r30;
	add.f32 	%f55, %f53, %f54;
	mov.b32 	%r31, %f55;
	shfl.sync.bfly.b32	%r32|%p14, %r31, 2, 31, -1;
	mov.b32 	%f56, %r32;
	add.f32 	%f57, %f55, %f56;
	mov.b32 	%r33, %f57;
	shfl.sync.bfly.b32	%r34|%p15, %r33, 1, 31, -1;
	mov.b32 	%f58, %r34;
	add.f32 	%f10, %f57, %f58;
	and.b32  	%r14, %r2, 31;
	setp.ne.s32 	%p16, %r14, 0;
	@%p16 bra 	$L__BB10_12;
	shr.u32 	%r35, %r2, 3;
	mov.u32 	%r36, _ZZ11gemv_kernelIf6float2Li128EEvPKT_S3_S3_PS1_iibE9warp_sums;
	add.s32 	%r37, %r36, %r35;
	st.shared.f32 	[%r37], %f10;
$L__BB10_12:
	bar.sync 	0;
	setp.gt.u32 	%p17, %r2, 31;
	@%p17 bra 	$L__BB10_19;
	setp.gt.u32 	%p18, %r14, 3;
	mov.f32 	%f76, 0f00000000;
	@%p18 bra 	$L__BB10_15;
	shl.b32 	%r38, %r14, 2;
	mov.u32 	%r39, _ZZ11gemv_kernelIf6float2Li128EEvPKT_S3_S3_PS1_iibE9warp_sums;
	add.s32 	%r40, %r39, %r38;
	ld.shared.f32 	%f76, [%r40];
$L__BB10_15:
	setp.ne.s32 	%p19, %r2, 0;
	mov.b32 	%r41, %f76;
	shfl.sync.bfly.b32	%r42|%p20, %r41, 16, 31, -1;
	mov.b32 	%f60, %r42;
	add.f32 	%f61, %f76, %f60;
	mov.b32 	%r43, %f61;
	shfl.sync.bfly.b32	%r44|%p21, %r43, 8, 31, -1;
	mov.b32 	%f62, %r44;
	add.f32 	%f63, %f61, %f62;
	mov.b32 	%r45, %f63;
	shfl.sync.bfly.b32	%r46|%p22, %r45, 4, 31, -1;
	mov.b32 	%f64, %r46;
	add.f32 	%f65, %f63, %f64;
	mov.b32 	%r47, %f65;
	shfl.sync.bfly.b32	%r48|%p23, %r47, 2, 31, -1;
	mov.b32 	%f66, %r48;
	add.f32 	%f67, %f65, %f66;
	mov.b32 	%r49, %f67;
	shfl.sync.bfly.b32	%r50|%p24, %r49, 1, 31, -1;
	mov.b32 	%f68, %r50;
	add.f32 	%f77, %f67, %f68;
	@%p19 bra 	$L__BB10_19;
	setp.eq.s16 	%p25, %rs1, 0;
	@%p25 bra 	$L__BB10_18;
	mul.wide.u32 	%rd35, %r1, 4;
	add.s64 	%rd34, %rd13, %rd35;
	// begin inline asm
	ld.global.nc.f32 %f69, [%rd34];
	// end inline asm
	add.f32 	%f77, %f77, %f69;
$L__BB10_18:
	cvta.to.global.u64 	%rd36, %rd14;
	mul.wide.u32 	%rd37, %r1, 4;
	add.s64 	%rd38, %rd36, %rd37;
	st.global.f32 	[%rd38], %f77;
$L__BB10_19:
	ret;

}
	// .globl	_Z11gemv_kernelIf6float2Li256EEvPKT_S3_S3_PS1_iib
.visible .entry _Z11gemv_kernelIf6float2Li256EEvPKT_S3_S3_PS1_iib(
	.param .u64 .ptr .align 1 _Z11gemv_kernelIf6float2Li256EEvPKT_S3_S3_PS1_iib_param_0,
	.param .u64 .ptr .align 1 _Z11gemv_kernelIf6float2Li256EEvPKT_S3_S3_PS1_iib_param_1,
	.param .u64 .ptr .align 1 _Z11gemv_kernelIf6float2Li256EEvPKT_S3_S3_PS1_iib_param_2,
	.param .u64 .ptr .align 1 _Z11gemv_kernelIf6float2Li256EEvPKT_S3_S3_PS1_iib_param_3,
	.param .u32 _Z11gemv_kernelIf6float2Li256EEvPKT_S3_S3_PS1_iib_param_4,
	.param .u32 _Z11gemv_kernelIf6float2Li256EEvPKT_S3_S3_PS1_iib_param_5,
	.param .u8 _Z11gemv_kernelIf6float2Li256EEvPKT_S3_S3_PS1_iib_param_6
)
{
	.reg .pred 	%p<26>;
	.reg .b16 	%rs<2>;
	.reg .b32 	%r<55>;
	.reg .b32 	%f<78>;
	.reg .b64 	%rd<42>;
	// demoted variable
	.shared .align 4 .b8 _ZZ11gemv_kernelIf6float2Li256EEvPKT_S3_S3_PS1_iibE9warp_sums[32];
	ld.param.u64 	%rd11, [_Z11gemv_kernelIf6float2Li256EEvPKT_S3_S3_PS1_iib_param_0];
	ld.param.u64 	%rd12, [_Z11gemv_kernelIf6float2Li256EEvPKT_S3_S3_PS1_iib_param_1];
	ld.param.u64 	%rd13, [_Z11gemv_kernelIf6float2Li256EEvPKT_S3_S3_PS1_iib_param_2];
	ld.param.u64 	%rd14, [_Z11gemv_kernelIf6float2Li256EEvPKT_S3_S3_PS1_iib_param_3];
	ld.param.u32 	%r16, [_Z11gemv_kernelIf6float2Li256EEvPKT_S3_S3_PS1_iib_param_4];
	ld.param.u32 	%r15, [_Z11gemv_kernelIf6float2Li256EEvPKT_S3_S3_PS1_iib_param_5];
	ld.param.s8 	%rs1, [_Z11gemv_kernelIf6float2Li256EEvPKT_S3_S3_PS1_iib_param_6];
	mov.u32 	%r1, %ctaid.x;
	setp.ge.s32 	%p1, %r1, %r16;
	@%p1 bra 	$L__BB11_19;
	mov.u32 	%r2, %tid.x;
	shr.u32 	%r17, %r15, 31;
	add.s32 	%r18, %r15, %r17;
	shr.s32 	%r3, %r18, 1;
	mul.lo.s32 	%r4, %r15, %r1;
	mul.wide.s32 	%rd15, %r4, 4;
	add.s64 	%rd1, %rd11, %rd15;
	setp.ge.s32 	%p2, %r2, %r3;
	mov.f32 	%f74, 0f00000000;
	@%p2 bra 	$L__BB11_8;
	not.b32 	%r19, %r2;
	add.s32 	%r5, %r3, %r19;
	and.b32  	%r20, %r5, 768;
	setp.eq.s32 	%p3, %r20, 768;
	mov.f32 	%f74, 0f00000000;
	mov.u32 	%r53, %r2;
	@%p3 bra 	$L__BB11_5;
	mul.wide.u32 	%rd16, %r2, 8;
	add.s64 	%rd40, %rd12, %rd16;
	add.s64 	%rd18, %rd16, %rd15;
	add.s64 	%rd39, %rd11, %rd18;
	shr.u32 	%r21, %r5, 8;
	add.s32 	%r22, %r21, 1;
	and.b32  	%r23, %r22, 3;
	neg.s32 	%r51, %r23;
	mov.f32 	%f74, 0f00000000;
	mov.u32 	%r53, %r2;
$L__BB11_4:
	.pragma "nounroll";
	// begin inline asm
	ld.global.nc.v2.f32 {%f20,%f21}, [%rd39];
	// end inline asm
	// begin inline asm
	ld.global.nc.v2.f32 {%f22,%f23}, [%rd40];
	// end inline asm
	fma.rn.f32 	%f24, %f20, %f22, %f74;
	fma.rn.f32 	%f74, %f21, %f23, %f24;
	add.s32 	%r53, %r53, 256;
	add.s64 	%rd40, %rd40, 2048;
	add.s64 	%rd39, %rd39, 2048;
	add.s32 	%r51, %r51, 1;
	setp.ne.s32 	%p4, %r51, 0;
	@%p4 bra 	$L__BB11_4;
$L__BB11_5:
	setp.lt.u32 	%p5, %r5, 768;
	@%p5 bra 	$L__BB11_8;
	mul.wide.u32 	%rd41, %r53, 8;
$L__BB11_7:
	add.s64 	%rd21, %rd1, %rd41;
	// begin inline asm
	ld.global.nc.v2.f32 {%f25,%f26}, [%rd21];
	// end inline asm
	add.s64 	%rd22, %rd12, %rd41;
	// begin inline asm
	ld.global.nc.v2.f32 {%f27,%f28}, [%rd22];
	// end inline asm
	fma.rn.f32 	%f41, %f25, %f27, %f74;
	fma.rn.f32 	%f42, %f26, %f28, %f41;
	add.s64 	%rd23, %rd21, 2048;
	// begin inline asm
	ld.global.nc.v2.f32 {%f29,%f30}, [%rd23];
	// end inline asm
	add.s64 	%rd24, %rd22, 2048;
	// begin inline asm
	ld.global.nc.v2.f32 {%f31,%f32}, [%rd24];
	// end inline asm
	fma.rn.f32 	%f43, %f29, %f31, %f42;
	fma.rn.f32 	%f44, %f30, %f32, %f43;
	add.s64 	%rd25, %rd21, 4096;
	// begin inline asm
	ld.global.nc.v2.f32 {%f33,%f34}, [%rd25];
	// end inline asm
	add.s64 	%rd26, %rd22, 4096;
	// begin inline asm
	ld.global.nc.v2.f32 {%f35,%f36}, [%rd26];
	// end inline asm
	fma.rn.f32 	%f45, %f33, %f35, %f44;
	fma.rn.f32 	%f46, %f34, %f36, %f45;
	add.s64 	%rd27, %rd21, 6144;
	// begin inline asm
	ld.global.nc.v2.f32 {%f37,%f38}, [%rd27];
	// end inline asm
	add.s64 	%rd28, %rd22, 6144;
	// begin inline asm
	ld.global.nc.v2.f32 {%f39,%f40}, [%rd28];
	// end inline asm
	fma.rn.f32 	%f47, %f37, %f39, %f46;
	fma.rn.f32 	%f74, %f38, %f40, %f47;
	add.s32 	%r53, %r53, 1024;
	add.s64 	%rd41, %rd41, 8192;
	setp.lt.s32 	%p6, %r53, %r3;
	@%p6 bra 	$L__BB11_7;
$L__BB11_8:
	and.b32  	%r24, %r15, 1;
	setp.eq.b32 	%p7, %r24, 1;
	not.pred 	%p8, %p7;
	setp.ne.s32 	%p9, %r2, 0;
	or.pred  	%p10, %p9, %p8;
	@%p10 bra 	$L__BB11_10;
	mul.wide.s32 	%rd31, %r15, 4;
	add.s64 	%rd32, %rd1, %rd31;
	add.s64 	%rd29, %rd32, -4;
	// begin inline asm
	ld.global.nc.f32 %f48, [%rd29];
	// end inline asm
	add.s64 	%rd33, %rd12, %rd31;
	add.s64 	%rd30, %rd33, -4;
	// begin inline asm
	ld.global.nc.f32 %f49, [%rd30];
	// end inline asm
	fma.rn.f32 	%f74, %f48, %f49, %f74;
$L__BB11_10:
	mov.b32 	%r25, %f74;
	shfl.sync.bfly.b32	%r26|%p11, %r25, 16, 31, -1;
	mov.b32 	%f50, %r26;
	add.f32 	%f51, %f74, %f50;
	mov.b32 	%r27, %f51;
	shfl.sync.bfly.b32	%r28|%p12, %r27, 8, 31, -1;
	mov.b32 	%f52, %r28;
	add.f32 	%f53, %f51, %f52;
	mov.b32 	%r29, %f53;
	shfl.sync.bfly.b32	%r30|%p13, %r29, 4, 31, -1;
	mov.b32 	%f54, %r30;
	add.f32 	%f55, %f53, %f54;
	mov.b32 	%r31, %f55;
	shfl.sync.bfly.b32	%r32|%p14, %r31, 2, 31, -1;
	mov.b32 	%f56, %r32;
	add.f32 	%f57, %f55, %f56;
	mov.b32 	%r33, %f57;
	shfl.sync.bfly.b32	%r34|%p15, %r33, 1, 31, -1;
	mov.b32 	%f58, %r34;
	add.f32 	%f10, %f57, %f58;
	and.b32  	%r14, %r2, 31;
	setp.ne.s32 	%p16, %r14, 0;
	@%p16 bra 	$L__BB11_12;
	shr.u32 	%r35, %r2, 3;
	mov.u32 	%r36, _ZZ11gemv_kernelIf6float2Li256EEvPKT_S3_S3_PS1_iibE9warp_sums;
	add.s32 	%r37, %r36, %r35;
	st.shared.f32 	[%r37], %f10;
$L__BB11_12:
	bar.sync 	0;
	setp.gt.u32 	%p17, %r2, 31;
	@%p17 bra 	$L__BB11_19;
	setp.gt.u32 	%p18, %r14, 7;
	mov.f32 	%f76, 0f00000000;
	@%p18 bra 	$L__BB11_15;
	shl.b32 	%r38, %r14, 2;
	mov.u32 	%r39, _ZZ11gemv_kernelIf6float2Li256EEvPKT_S3_S3_PS1_iibE9warp_sums;
	add.s32 	%r40, %r39, %r38;
	ld.shared.f32 	%f76, [%r40];
$L__BB11_15:
	setp.ne.s32 	%p19, %r2, 0;
	mov.b32 	%r41, %f76;
	shfl.sync.bfly.b32	%r42|%p20, %r41, 16, 31, -1;
	mov.b32 	%f60, %r42;
	add.f32 	%f61, %f76, %f60;
	mov.b32 	%r43, %f61;
	shfl.sync.bfly.b32	%r44|%p21, %r43, 8, 31, -1;
	mov.b32 	%f62, %r44;
	add.f32 	%f63, %f61, %f62;
	mov.b32 	%r45, %f63;
	shfl.sync.bfly.b32	%r46|%p22, %r45, 4, 31, -1;
	mov.b32 	%f64, %r46;
	add.f32 	%f65, %f63, %f64;
	mov.b32 	%r47, %f65;
	shfl.sync.bfly.b32	%r48|%p23, %r47, 2, 31, -1;
	mov.b32 	%f66, %r48;
	add.f32 	%f67, %f65, %f66;
	mov.b32 	%r49, %f67;
	shfl.sync.bfly.b32	%r50|%p24, %r49, 1, 31, -1;
	mov.b32 	%f68, %r50;
	add.f32 	%f77, %f67, %f68;
	@%p19 bra 	$L__BB11_19;
	setp.eq.s16 	%p25, %rs1, 0;
	@%p25 bra 	$L__BB11_18;
	mul.wide.u32 	%rd35, %r1, 4;
	add.s64 	%rd34, %rd13, %rd35;
	// begin inline asm
	ld.global.nc.f32 %f69, [%rd34];
	// end inline asm
	add.f32 	%f77, %f77, %f69;
$L__BB11_18:
	cvta.to.global.u64 	%rd36, %rd14;
	mul.wide.u32 	%rd37, %r1, 4;
	add.s64 	%rd38, %rd36, %rd37;
	st.global.f32 	[%rd38], %f77;
$L__BB11_19:
	ret;

}


// ===== COMPILED SASS (sm_100) =====

	.target	sm_100

	.elftype	@"ET_EXEC"


//--------------------- .note.nv.tkinfo           --------------------------
	.section	.note.nv.tkinfo,"",@"SHT_NOTE"
	.sectionflags	@"SHF_NOTE_NV_TKINFO"
	.tkinfo
        /*0018*/ 	.word	0x00000002
        /*0030*/ 	.string	""
        /*0030*/ 	.string	"ptxas"
        /*0030*/ 	.string	"Cuda compilation tools, release 13.0, V13.0.88"
        /*0030*/ 	.string	"Build cuda_13.0.r13.0/compiler.36424714_0"
        /*0030*/ 	.string	"-arch sm_100 -m 64 "



//--------------------- .note.nv.cuinfo           --------------------------
	.section	.note.nv.cuinfo,"",@"SHT_NOTE"
	.sectionflags	@"SHF_NOTE_NV_CUINFO"
        /*0018*/ 	.short	0x0002
        /*001a*/ 	.short	0x0064
        /*001c*/ 	.short	0x0082
	.zero		2


//--------------------- .nv.info                  --------------------------
	.section	.nv.info,"",@"SHT_CUDA_INFO"
	.align	4


	//----- nvinfo : EIATTR_REGCOUNT
	.align		4
        /*0000*/ 	.byte	0x04, 0x2f
        /*0002*/ 	.short	(.L_1 - .L_0)
	.align		4
.L_0:
        /*0004*/ 	.word	index@(_Z11gemv_kernelI13__nv_bfloat1614__nv_bfloat162Li32EEvPKT_S4_S4_PS2_iib)
        /*0008*/ 	.word	0x0000001c


	//----- nvinfo : EIATTR_FRAME_SIZE
	.align		4
.L_1:
        /*000c*/ 	.byte	0x04, 0x11
        /*000e*/ 	.short	(.L_3 - .L_2)
	.align		4
.L_2:
        /*0010*/ 	.word	index@(_Z11gemv_kernelI13__nv_bfloat1614__nv_bfloat162Li32EEvPKT_S4_S4_PS2_iib)
        /*0014*/ 	.word	0x00000000


	//----- nvinfo : EIATTR_REGCOUNT
	.align		4
.L_3:
        /*0018*/ 	.byte	0x04, 0x2f
        /*001a*/ 	.short	(.L_5 - .L_4)
	.align		4
.L_4:
        /*001c*/ 	.word	index@(_Z11gemv_kernelI13__nv_bfloat1614__nv_bfloat162Li64EEvPKT_S4_S4_PS2_iib)
        /*0020*/ 	.word	0x0000001c


	//----- nvinfo : EIATTR_FRAME_SIZE
	.align		4
.L_5:
        /*0024*/ 	.byte	0x04, 0x11
        /*0026*/ 	.short	(.L_7 - .L_6)
	.align		4
.L_6:
        /*0028*/ 	.word	index@(_Z11gemv_kernelI13__nv_bfloat1614__nv_bfloat162Li64EEvPKT_S4_S4_PS2_iib)
        /*002c*/ 	.word	0x00000000


	//----- nvinfo : EIATTR_REGCOUNT
	.align		4
.L_7:
        /*0030*/ 	.byte	0x04, 0x2f
        /*0032*/ 	.short	(.L_9 - .L_8)
	.align		4
.L_8:
        /*0034*/ 	.word	index@(_Z11gemv_kernelI13__nv_bfloat1614__nv_bfloat162Li128EEvPKT_S4_S4_PS2_iib)
        /*0038*/ 	.word	0x0000001c


	//----- nvinfo : EIATTR_FRAME_SIZE
	.align		4
.L_9:
        /*003c*/ 	.byte	0x04, 0x11
        /*003e*/ 	.short	(.L_11 - .L_10)
	.align		4
.L_10:
        /*0040*/ 	.word	index@(_Z11gemv_kernelI13__nv_bfloat1614__nv_bfloat162Li128EEvPKT_S4_S4_PS2_iib)
        /*0044*/ 	.word	0x00000000


	//----- nvinfo : EIATTR_REGCOUNT
	.align		4
.L_11:
        /*0048*/ 	.byte	0x04, 0x2f
        /*004a*/ 	.short	(.L_13 - .L_12)
	.align		4
.L_12:
        /*004c*/ 	.word	index@(_Z11gemv_kernelI13__nv_bfloat1614__nv_bfloat162Li256EEvPKT_S4_S4_PS2_iib)
        /*0050*/ 	.word	0x0000001c


	//----- nvinfo : EIATTR_FRAME_SIZE
	.align		4
.L_13:
        /*0054*/ 	.byte	0x04, 0x11
        /*0056*/ 	.short	(.L_15 - .L_14)
	.align		4
.L_14:
        /*0058*/ 	.word	index@(_Z11gemv_kernelI13__nv_bfloat1614__nv_bfloat162Li256EEvPKT_S4_S4_PS2_iib)
        /*005c*/ 	.word	0x00000000


	//----- nvinfo : EIATTR_REGCOUNT
	.align		4
.L_15:
        /*0060*/ 	.byte	0x04, 0x2f
        /*0062*/ 	.short	(.L_17 - .L_16)
	.align		4
.L_16:
        /*0064*/ 	.word	index@(_Z11gemv_kernelI6__half7__half2Li32EEvPKT_S4_S4_PS2_iib)
        /*0068*/ 	.word	0x00000020


	//----- nvinfo : EIATTR_FRAME_SIZE
	.align		4
.L_17:
        /*006c*/ 	.byte	0x04, 0x11
        /*006e*/ 	.short	(.L_19 - .L_18)
	.align		4
.L_18:
        /*0070*/ 	.word	index@(_Z11gemv_kernelI6__half7__half2Li32EEvPKT_S4_S4_PS2_iib)
        /*0074*/ 	.word	0x00000000


	//----- nvinfo : EIATTR_REGCOUNT
	.align		4
.L_19:
        /*0078*/ 	.byte	0x04, 0x2f
        /*007a*/ 	.short	(.L_21 - .L_20)
	.align		4
.L_20:
        /*007c*/ 	.word	index@(_Z11gemv_kernelI6__half7__half2Li64EEvPKT_S4_S4_PS2_iib)
        /*0080*/ 	.word	0x00000020


	//----- nvinfo : EIATTR_FRAME_SIZE
	.align		4
.L_21:
        /*0084*/ 	.byte	0x04, 0x11
        /*0086*/ 	.short	(.L_23 - .L_22)
	.align		4
.L_22:
        /*0088*/ 	.word	index@(_Z11gemv_kernelI6__half7__half2Li64EEvPKT_S4_S4_PS2_iib)
        /*008c*/ 	.word	0x00000000


	//----- nvinfo : EIATTR_REGCOUNT
	.align		4
.L_23:
        /*0090*/ 	.byte	0x04, 0x2f
        /*0092*/ 	.short	(.L_25 - .L_24)
	.align		4
.L_24:
        /*0094*/ 	.word	index@(_Z11gemv_kernelI6__half7__half2Li128EEvPKT_S4_S4_PS2_iib)
        /*0098*/ 	.word	0x00000020


	//----- nvinfo : EIATTR_FRAME_SIZE
	.align		4
.L_25:
        /*009c*/ 	.byte	0x04, 0x11
        /*009e*/ 	.short	(.L_27 - .L_26)
	.align		4
.L_26:
        /*00a0*/ 	.word	index@(_Z11gemv_kernelI6__half7__half2Li128EEvPKT_S4_S4_PS2_iib)
        /*00a4*/ 	.word	0x00000000


	//----- nvinfo : EIATTR_REGCOUNT
	.align		4
.L_27:
        /*00a8*/ 	.byte	0x04, 0x2f
        /*00aa*/ 	.short	(.L_29 - .L_28)
	.align		4
.L_28:
        /*00ac*/ 	.word	index@(_Z11gemv_kernelI6__half7__half2Li256EEvPKT_S4_S4_PS2_iib)
        /*00b0*/ 	.word	0x00000020


	//----- nvinfo : EIATTR_FRAME_SIZE
	.align		4
.L_29:
        /*00b4*/ 	.byte	0x04, 0x11
        /*00b6*/ 	.short	(.L_31 - .L_30)
	.align		4
.L_30:
        /*00b8*/ 	.word	index@(_Z11gemv_kernelI6__half7__half2Li256EEvPKT_S4_S4_PS2_iib)
        /*00bc*/ 	.word	0x00000000


	//----- nvinfo : EIATTR_REGCOUNT
	.align		4
.L_31:
        /*00c0*/ 	.byte	0x04, 0x2f
        /*00c2*/ 	.short	(.L_33 - .L_32)
	.align		4
.L_32:
        /*00c4*/ 	.word	index@(_Z11gemv_kernelIf6float2Li32EEvPKT_S3_S3_PS1_iib)
        /*00c8*/ 	.word	0x00000020


	//----- nvinfo : EIATTR_FRAME_SIZE
	.align		4
.L_33:
        /*00cc*/ 	.byte	0x04, 0x11
        /*00ce*/ 	.short	(.L_35 - .L_34)
	.align		4
.L_34:
        /*00d0*/ 	.word	index@(_Z11gemv_kernelIf6float2Li32EEvPKT_S3_S3_PS1_iib)
        /*00d4*/ 	.word	0x00000000


	//----- nvinfo : EIATTR_REGCOUNT
	.align		4
.L_35:
        /*00d8*/ 	.byte	0x04, 0x2f
        /*00da*/ 	.short	(.L_37 - .L_36)
	.align		4
.L_36:
        /*00dc*/ 	.word	index@(_Z11gemv_kernelIf6float2Li64EEvPKT_S3_S3_PS1_iib)
        /*00e0*/ 	.word	0x00000020


	//----- nvinfo : EIATTR_FRAME_SIZE
	.align		4
.L_37:
        /*00e4*/ 	.byte	0x04, 0x11
        /*00e6*/ 	.short	(.L_39 - .L_38)
	.align		4
.L_38:
        /*00e8*/ 	.word	index@(_Z11gemv_kernelIf6float2Li64EEvPKT_S3_S3_PS1_iib)
        /*00ec*/ 	.word	0x00000000


	//----- nvinfo : EIATTR_REGCOUNT
	.align		4
.L_39:
        /*00f0*/ 	.byte	0x04, 0x2f
        /*00f2*/ 	.short	(.L_41 - .L_40)
	.align		4
.L_40:
        /*00f4*/ 	.word	index@(_Z11gemv_kernelIf6float2Li128EEvPKT_S3_S3_PS1_iib)
        /*00f8*/ 	.word	0x00000020


	//----- nvinfo : EIATTR_FRAME_SIZE
	.align		4
.L_41:
        /*00fc*/ 	.byte	0x04, 0x11
        /*00fe*/ 	.short	(.L_43 - .L_42)
	.align		4
.L_42:
        /*0100*/ 	.word	index@(_Z11gemv_kernelIf6float2Li128EEvPKT_S3_S3_PS1_iib)
        /*0104*/ 	.word	0x00000000


	//----- nvinfo : EIATTR_REGCOUNT
	.align		4
.L_43:
        /*0108*/ 	.byte	0x04, 0x2f
        /*010a*/ 	.short	(.L_45 - .L_44)
	.align		4
.L_44:
        /*010c*/ 	.word	index@(_Z11gemv_kernelIf6float2Li256EEvPKT_S3_S3_PS1_iib)
        /*0110*/ 	.word	0x00000020


	//----- nvinfo : EIATTR_FRAME_SIZE
	.align		4
.L_45:
        /*0114*/ 	.byte	0x04, 0x11
        /*0116*/ 	.short	(.L_47 - .L_46)
	.align		4
.L_46:
        /*0118*/ 	.word	index@(_Z11gemv_kernelIf6float2Li256EEvPKT_S3_S3_PS1_iib)
        /*011c*/ 	.word	0x00000000


	//----- nvinfo : EIATTR_MIN_STACK_SIZE
	.align		4
.L_47:
        /*0120*/ 	.byte	0x04, 0x12
        /*0122*/ 	.short	(.L_49 - .L_48)
	.align		4
.L_48:
        /*0124*/ 	.word	index@(_Z11gemv_kernelIf6float2Li256EEvPKT_S3_S3_PS1_iib)
        /*0128*/ 	.word	0x00000000


	//----- nvinfo : EIATTR_MIN_STACK_SIZE
	.align		4
.L_49:
        /*012c*/ 	.byte	0x04, 0x12
        /*012e*/ 	.short	(.L_51 - .L_50)
	.align		4
.L_50:
        /*0130*/ 	.word	index@(_Z11gemv_kernelIf6float2Li128EEvPKT_S3_S3_PS1_iib)
        /*0134*/ 	.word	0x00000000


	//----- nvinfo : EIATTR_MIN_STACK_SIZE
	.align		4
.L_51:
        /*0138*/ 	.byte	0x04, 0x12
        /*013a*/ 	.short	(.L_53 - .L_52)
	.align		4
.L_52:
        /*013c*/ 	.word	index@(_Z11gemv_kernelIf6float2Li64EEvPKT_S3_S3_PS1_iib)
        /*0140*/ 	.word	0x00000000


	//----- nvinfo : EIATTR_MIN_STACK_SIZE
	.align		4
.L_53:
        /*0144*/ 	.byte	0x04, 0x12
        /*0146*/ 	.short	(.L_55 - .L_54)
	.align		4
.L_54:
        /*0148*/ 	.word	index@(_Z11gemv_kernelIf6float2Li32EEvPKT_S3_S3_PS1_iib)
        /*014c*/ 	.word	0x00000000


	//----- nvinfo : EIATTR_MIN_STACK_SIZE
	.align		4
.L_55:
        /*0150*/ 	.byte	0x04, 0x12
        /*0152*/ 	.short	(.L_57 - .L_56)
	.align		4
.L_56:
        /*0154*/ 	.word	index@(_Z11gemv_kernelI6__half7__half2Li256EEvPKT_S4_S4_PS2_iib)
        /*0158*/ 	.word	0x00000000


	//----- nvinfo : EIATTR_MIN_STACK_SIZE
	.align		4
.L_57:
        /*015c*/ 	.byte	0x04, 0x12
        /*015e*/ 	.short	(.L_59 - .L_58)
	.align		4
.L_58:
        /*0160*/ 	.word	index@(_Z11gemv_kernelI6__half7__half2Li128EEvPKT_S4_S4_PS2_iib)
        /*0164*/ 	.word	0x00000000


	//----- nvinfo : EIATTR_MIN_STACK_SIZE
	.align		4
.L_59:
        /*0168*/ 	.byte	0x04, 0x12
        /*016a*/ 	.short	(.L_61 - .L_60)
	.align		4
.L_60:
        /*016c*/ 	.word	index@(_Z11gemv_kernelI6__half7__half2Li64EEvPKT_S4_S4_PS2_iib)
        /*0170*/ 	.word	0x00000000


	//----- nvinfo : EIATTR_MIN_STACK_SIZE
	.align		4
.L_61:
        /*0174*/ 	.byte	0x04, 0x12
        /*0176*/ 	.short	(.L_63 - .L_62)
	.align		4
.L_62:
        /*0178*/ 	.word	index@(_Z11gemv_kernelI6__half7__half2Li32EEvPKT_S4_S4_PS2_iib)
        /*017c*/ 	.word	0x00000000


	//----- nvinfo : EIATTR_MIN_STACK_SIZE
	.align		4
.L_63:
        /*0180*/ 	.byte	0x04, 0x12
        /*0182*/ 	.short	(.L_65 - .L_64)
	.align		4
.L_64:
        /*0184*/ 	.word	index@(_Z11gemv_kernelI13__nv_bfloat1614__nv_bfloat162Li256EEvPKT_S4_S4_PS2_iib)
        /*0188*/ 	.word	0x00000000


	//----- nvinfo : EIATTR_MIN_STACK_SIZE
	.align		4
.L_65:
        /*018c*/ 	.byte	0x04, 0x12
        /*018e*/ 	.short	(.L_67 - .L_66)
	.align		4
.L_66:
        /*0190*/ 	.word	index@(_Z11gemv_kernelI13__nv_bfloat1614__nv_bfloat162Li128EEvPKT_S4_S4_PS2_iib)
        /*0194*/ 	.word	0x00000000


	//----- nvinfo : EIATTR_MIN_STACK_SIZE
	.align		4
.L_67:
        /*0198*/ 	.byte	0x04, 0x12
        /*019a*/ 	.short	(.L_69 - .L_68)
	.align		4
.L_68:
        /*019c*/ 	.word	index@(_Z11gemv_kernelI13__nv_bfloat1614__nv_bfloat162Li64EEvPKT_S4_S4_PS2_iib)
        /*01a0*/ 	.word	0x00000000


	//----- nvinfo : EIATTR_MIN_STACK_SIZE
	.align		4
.L_69:
        /*01a4*/ 	.byte	0x04, 0x12
        /*01a6*/ 	.short	(.L_71 - .L_70)
	.align		4
.L_70:
        /*01a8*/ 	.word	index@(_Z11gemv_kernelI13__nv_bfloat1614__nv_bfloat162Li32EEvPKT_S4_S4_PS2_iib)
        /*01ac*/ 	.word	0x00000000
.L_71:


//--------------------- .nv.compat                --------------------------
	.section	.nv.compat,"",@"SHT_CUDA_COMPAT_INFO"
	.align	4
        /*0000*/ 	.byte	0x02, 0x09, 0x00, 0x00, 0x02, 0x02, 0x01, 0x00, 0x02, 0x05, 0x05, 0x00, 0x03, 0x07, 0x01, 0x01
        /*0010*/ 	.byte	0x02, 0x03, 0x00, 0x00, 0x02, 0x06, 0x01, 0x00, 0x04, 0x0b, 0x08, 0x00, 0x09, 0x00, 0x00, 0x00
        /*0020*/ 	.byte	0x00, 0x00, 0x00, 0x00


//--------------------- .nv.info._Z11gemv_kernelIf6float2Li256EEvPKT_S3_S3_PS1_iib --------------------------
	.section	.nv.info._Z11gemv_kernelIf6float2Li256EEvPKT_S3_S3_PS1_iib,"",@"SHT_CUDA_INFO"
	.sectionflags	@""
	.align	4


	//----- nvinfo : EIATTR_CUDA_API_VERSION
	.align		4
        /*0000*/ 	.byte	0x04, 0x37
        /*0002*/ 	.short	(.L_73 - .L_72)
.L_72:
        /*0004*/ 	.word	0x00000082


	//----- nvinfo : EIATTR_KPARAM_INFO
	.align		4
.L_73:
        /*0008*/ 	.byte	0x04, 0x17
        /*000a*/ 	.short	(.L_75 - .L_74)
.L_74:
        /*000c*/ 	.word	0x00000000
        /*0010*/ 	.short	0x0006
        /*0012*/ 	.short	0x0028
        /*0014*/ 	.byte	0x00, 0xf0, 0x05, 0x00


	//----- nvinfo : EIATTR_KPARAM_INFO
	.align		4
.L_75:
        /*0018*/ 	.byte	0x04, 0x17
        /*001a*/ 	.short	(.L_77 - .L_76)
.L_76:
        /*001c*/ 	.word	0x00000000
        /*0020*/ 	.short	0x0005
        /*0022*/ 	.short	0x0024
        /*0024*/ 	.byte	0x00, 0xf0, 0x11, 0x00


	//----- nvinfo : EIATTR_KPARAM_INFO
	.align		4
.L_77:
        /*0028*/ 	.byte	0x04, 0x17
        /*002a*/ 	.short	(.L_79 - .L_78)
.L_78:
        /*002c*/ 	.word	0x00000000
        /*0030*/ 	.short	0x0004
        /*0032*/ 	.short	0x0020
        /*0034*/ 	.byte	0x00, 0xf0, 0x11, 0x00


	//----- nvinfo : EIATTR_KPARAM_INFO
	.align		4
.L_79:
        /*0038*/ 	.byte	0x04, 0x17
        /*003a*/ 	.short	(.L_81 - .L_80)
.L_80:
        /*003c*/ 	.word	0x00000000
        /*0040*/ 	.short	0x0003
        /*0042*/ 	.short	0x0018
        /*0044*/ 	.byte	0x00, 0xf5, 0x21, 0x00


	//----- nvinfo : EIATTR_KPARAM_INFO
	.align		4
.L_81:
        /*0048*/ 	.byte	0x04, 0x17
        /*004a*/ 	.short	(.L_83 - .L_82)
.L_82:
        /*004c*/ 	.word	0x00000000
        /*0050*/ 	.short	0x0002
        /*0052*/ 	.short	0x0010
        /*0054*/ 	.byte	0x00, 0xf5, 0x21, 0x00


	//----- nvinfo : EIATTR_KPARAM_INFO
	.align		4
.L_83:
        /*0058*/ 	.byte	0x04, 0x17
        /*005a*/ 	.short	(.L_85 - .L_84)
.L_84:
        /*005c*/ 	.word	0x00000000
        /*0060*/ 	.short	0x0001
        /*0062*/ 	.short	0x0008
        /*0064*/ 	.byte	0x00, 0xf5, 0x21, 0x00


	//----- nvinfo : EIATTR_KPARAM_INFO
	.align		4
.L_85:
        /*0068*/ 	.byte	0x04, 0x17
        /*006a*/ 	.short	(.L_87 - .L_86)
.L_86:
        /*006c*/ 	.word	0x00000000
        /*0070*/ 	.short	0x0000
        /*0072*/ 	.short	0x0000
        /*0074*/ 	.byte	0x00, 0xf5, 0x21, 0x00


	//----- nvinfo : EIATTR_SPARSE_MMA_MASK
	.align		4
.L_87:
        /*0078*/ 	.byte	0x03, 0x50
        /*007a*/ 	.short	0x0000


	//----- nvinfo : EIATTR_MAXREG_COUNT
	.align		4
        /*007c*/ 	.byte	0x03, 0x1b
        /*007e*/ 	.short	0x00ff


	//----- nvinfo : EIATTR_NUM_BARRIERS
	.align		4
        /*0080*/ 	.byte	0x02, 0x4c
        /*0082*/ 	.byte	0x01
	.zero		1


	//----- nvinfo : EIATTR_MERCURY_ISA_VERSION
	.align		4
        /*0084*/ 	.byte	0x03, 0x5f
        /*0086*/ 	.short	0x0101


	//----- nvinfo : EIATTR_COOP_GROUP_MASK_REGIDS
	.align		4
        /*0088*/ 	.byte	0x04, 0x29
        /*008a*/ 	.short	(.L_89 - .L_88)


	//   ....[0]....
.L_88:
        /*008c*/ 	.word	0xffffffff


	//   ....[1]....
        /*0090*/ 	.word	0xffffffff


	//   ....[2]....
        /*0094*/ 	.word	0xffffffff


	//   ....[3]....
        /*0098*/ 	.word	0xffffffff


	//   ....[4]....
        /*009c*/ 	.word	0xffffffff


	//   ....[5]....
        /*00a0*/ 	.word	0xffffffff


	//   ....[6]....
        /*00a4*/ 	.word	0xffffffff


	//   ....[7]....
        /*00a8*/ 	.word	0xffffffff


	//   ....[8]....
        /*00ac*/ 	.word	0xffffffff


	//   ....[9]....
        /*00b0*/ 	.word	0xffffffff


	//----- nvinfo : EIATTR_COOP_GROUP_INSTR_OFFSETS
	.align		4
.L_89:
        /*00b4*/ 	.byte	0x04, 0x28
        /*00b6*/ 	.short	(.L_91 - .L_90)


	//   ....[0]....
.L_90:
        /*00b8*/ 	.word	0x00000de0


	//   ....[1]....
        /*00bc*/ 	.word	0x00000e00


	//   ....[2]....
        /*00c0*/ 	.word	0x00000e20


	//   ....[3]....
        /*00c4*/ 	.word	0x00000e50


	//   ....[4]....
        /*00c8*/ 	.word	0x00000e80


	//   ....[5]....
        /*00cc*/ 	.word	0x00000f80


	//   ....[6]....
        /*00d0*/ 	.word	0x00000fa0


	//   ....[7]....
        /*00d4*/ 	.word	0x00000fc0


	//   ....[8]....
        /*00d8*/ 	.word	0x00000fe0


	//   ....[9]....
        /*00dc*/ 	.word	0x00001000


	//----- nvinfo : EIATTR_VRC_CTA_INIT_COUNT
	.align		4
.L_91:
        /*00e0*/ 	.byte	0x02, 0x4a
	.zero		1
	.zero		1


	//----- nvinfo : EIATTR_EXIT_INSTR_OFFSETS
	.align		4
        /*00e4*/ 	.byte	0x04, 0x1c
        /*00e6*/ 	.short	(.L_93 - .L_92)


	//   ....[0]....
.L_92:
        /*00e8*/ 	.word	0x00000040


	//   ....[1]....
        /*00ec*/ 	.word	0x00000ef0


	//   ....[2]....
        /*00f0*/ 	.word	0x00001010


	//   ....[3]....
        /*00f4*/ 	.word	0x000010f0


	//----- nvinfo : EIATTR_CRS_STACK_SIZE
	.align		4
.L_93:
        /*00f8*/ 	.byte	0x04, 0x1e
        /*00fa*/ 	.short	(.L_95 - .L_94)
.L_94:
        /*00fc*/ 	.word	0x00000000


	//----- nvinfo : EIATTR_CBANK_PARAM_SIZE
	.align		4
.L_95:
        /*0100*/ 	.byte	0x03, 0x19
        /*0102*/ 	.short	0x0029


	//----- nvinfo : EIATTR_PARAM_CBANK
	.align		4
        /*0104*/ 	.byte	0x04, 0x0a
        /*0106*/ 	.short	(.L_97 - .L_96)
	.align		4
.L_96:
        /*0108*/ 	.word	index@(.nv.constant0._Z11gemv_kernelIf6float2Li256EEvPKT_S3_S3_PS1_iib)
        /*010c*/ 	.short	0x0380
        /*010e*/ 	.short	0x0029


	//----- nvinfo : EIATTR_SW_WAR
	.align		4
.L_97:
        /*0110*/ 	.byte	0x04, 0x36
        /*0112*/ 	.short	(.L_99 - .L_98)
.L_98:
        /*0114*/ 	.word	0x00000008
.L_99:


//--------------------- .nv.info._Z11gemv_kernelIf6float2Li128EEvPKT_S3_S3_PS1_iib --------------------------
	.section	.nv.info._Z11gemv_kernelIf6float2Li128EEvPKT_S3_S3_PS1_iib,"",@"SHT_CUDA_INFO"
	.sectionflags	@""
	.align	4


	//----- nvinfo : EIATTR_CUDA_API_VERSION
	.align		4
        /*0000*/ 	.byte	0x04, 0x37
        /*0002*/ 	.short	(.L_101 - .L_100)
.L_100:
        /*0004*/ 	.word	0x00000082


	//----- nvinfo : EIATTR_KPARAM_INFO
	.align		4
.L_101:
        /*0008*/ 	.byte	0x04, 0x17
        /*000a*/ 	.short	(.L_103 - .L_102)
.L_102:
        /*000c*/ 	.word	0x00000000
        /*0010*/ 	.short	0x0006
        /*0012*/ 	.short	0x0028
        /*0014*/ 	.byte	0x00, 0xf0, 0x05, 0x00


	//----- nvinfo : EIATTR_KPARAM_INFO
	.align		4
.L_103:
        /*0018*/ 	.byte	0x04, 0x17
        /*001a*/ 	.short	(.L_105 - .L_104)
.L_104:
        /*001c*/ 	.word	0x00000000
        /*0020*/ 	.short	0x0005
        /*0022*/ 	.short	0x0024
        /*0024*/ 	.byte	0x00, 0xf0, 0x11, 0x00


	//----- nvinfo : EIATTR_KPARAM_INFO
	.align		4
.L_105:
        /*0028*/ 	.byte	0x04, 0x17
        /*002a*/ 	.short	(.L_107 - .L_106)
.L_106:
        /*002c*/ 	.word	0x00000000
        /*0030*/ 	.short	0x0004
        /*0032*/ 	.short	0x0020
        /*0034*/ 	.byte	0x00, 0xf0, 0x11, 0x00


	//----- nvinfo : EIATTR_KPARAM_INFO
	.align		4
.L_107:
        /*0038*/ 	.byte	0x04, 0x17
        /*003a*/ 	.short	(.L_109 - .L_108)
.L_108:
        /*003c*/ 	.word	0x00000000
        /*0040*/ 	.short	0x0003
        /*0042*/ 	.short	0x0018
        /*0044*/ 	.byte	0x00, 0xf5, 0x21, 0x00


	//----- nvinfo : EIATTR_KPARAM_INFO
	.align		4
.L_109:
        /*0048*/ 	.byte	0x04, 0x17
        /*004a*/ 	.short	(.L_111 - .L_110)
.L_110:
        /*004c*/ 	.word	0x00000000
        /*0050*/ 	.short	0x0002
        /*0052*/ 	.short	0x0010
        /*0054*/ 	.byte	0x00, 0xf5, 0x21, 0x00


	//----- nvinfo : EIATTR_KPARAM_INFO
	.align		4
.L_111:
        /*0058*/ 	.byte	0x04, 0x17
        /*005a*/ 	.short	(.L_113 - .L_112)
.L_112:
        /*005c*/ 	.word	0x00000000
        /*0060*/ 	.short	0x0001
        /*0062*/ 	.short	0x0008
        /*0064*/ 	.byte	0x00, 0xf5, 0x21, 0x00


	//----- nvinfo : EIATTR_KPARAM_INFO
	.align		4
.L_113:
        /*0068*/ 	.byte	0x04, 0x17
        /*006a*/ 	.short	(.L_115 - .L_114)
.L_114:
        /*006c*/ 	.word	0x00000000
        /*0070*/ 	.short	0x0000
        /*0072*/ 	.short	0x0000
        /*0074*/ 	.byte	0x00, 0xf5, 0x21, 0x00


	//----- nvinfo : EIATTR_SPARSE_MMA_MASK
	.align		4
.L_115:
        /*0078*/ 	.byte	0x03, 0x50
        /*007a*/ 	.short	0x0000


	//----- nvinfo : EIATTR_MAXREG_COUNT
	.align		4
        /*007c*/ 	.byte	0x03, 0x1b
        /*007e*/ 	.short	0x00ff


	//----- nvinfo : EIATTR_NUM_BARRIERS
	.align		4
        /*0080*/ 	.byte	0x02, 0x4c
        /*0082*/ 	.byte	0x01
	.zero		1


	//----- nvinfo : EIATTR_MERCURY_ISA_VERSION
	.align		4
        /*0084*/ 	.byte	0x03, 0x5f
        /*0086*/ 	.short	0x0101


	//----- nvinfo : EIATTR_COOP_GROUP_MASK_REGIDS
	.align		4
        /*0088*/ 	.byte	0x04, 0x29
        /*008a*/ 	.short	(.L_117 - .L_116)


	//   ....[0]....
.L_116:
        /*008c*/ 	.word	0xffffffff


	//   ....[1]....
        /*0090*/ 	.word	0xffffffff


	//   ....[2]....
        /*0094*/ 	.word	0xffffffff


	//   ....[3]....
        /*0098*/ 	.word	0xffffffff


	//   ....[4]....
        /*009c*/ 	.word	0xffffffff


	//   ....[5]....
        /*00a0*/ 	.word	0xffffffff


	//   ....[6]....
        /*00a4*/ 	.word	0xffffffff


	//   ....[7]....
        /*00a8*/ 	.word	0xffffffff


	//   ....[8]....
        /*00ac*/ 	.word	0xffffffff


	//   ....[9]....
        /*00b0*/ 	.word	0xffffffff


	//----- nvinfo : EIATTR_COOP_GROUP_INSTR_OFFSETS
	.align		4
.L_117:
        /*00b4*/ 	.byte	0x04, 0x28
        /*00b6*/ 	.short	(.L_119 - .L_118)


	//   ....[0]....
.L_118:
        /*00b8*/ 	.word	0x00000de0


	//   ....[1]....
        /*00bc*/ 	.word	0x00000e00


	//   ....[2]....
        /*00c0*/ 	.word	0x00000e20


	//   ....[3]....
        /*00c4*/ 	.word	0x00000e50


	//   ....[4]....
        /*00c8*/ 	.word	0x00000e80


	//   ....[5]....
        /*00cc*/ 	.word	0x00000f80


	//   ....[6]....
        /*00d0*/ 	.word	0x00000fa0


	//   ....[7]....
        /*00d4*/ 	.word	0x00000fc0


	//   ....[8]....
        /*00d8*/ 	.word	0x00000fe0


	//   ....[9]....
        /*00dc*/ 	.word	0x00001000


	//----- nvinfo : EIATTR_VRC_CTA_INIT_COUNT
	.align		4
.L_119:
        /*00e0*/ 	.byte	0x02, 0x4a
	.zero		1
	.zero		1


	//----- nvinfo : EIATTR_EXIT_INSTR_OFFSETS
	.align		4
        /*00e4*/ 	.byte	0x04, 0x1c
        /*00e6*/ 	.short	(.L_121 - .L_120)


	//   ....[0]....
.L_120:
        /*00e8*/ 	.word	0x00000040


	//   ....[1]....
        /*00ec*/ 	.word	0x00000ef0


	//   ....[2]....
        /*00f0*/ 	.word	0x00001010


	//   ....[3]....
        /*00f4*/ 	.word	0x000010f0


	//----- nvinfo : EIATTR_CRS_STACK_SIZE
	.align		4
.L_121:
        /*00f8*/ 	.byte	0x04, 0x1e
        /*00fa*/ 	.short	(.L_123 - .L_122)
.L_122:
        /*00fc*/ 	.word	0x00000000


	//----- nvinfo : EIATTR_CBANK_PARAM_SIZE
	.align		4
.L_123:
        /*0100*/ 	.byte	0x03, 0x19
        /*0102*/ 	.short	0x0029


	//----- nvinfo : EIATTR_PARAM_CBANK
	.align		4
        /*0104*/ 	.byte	0x04, 0x0a
        /*0106*/ 	.short	(.L_125 - .L_124)
	.align		4
.L_124:
        /*0108*/ 	.word	index@(.nv.constant0._Z11gemv_kernelIf6float2Li128EEvPKT_S3_S3_PS1_iib)
        /*010c*/ 	.short	0x0380
        /*010e*/ 	.short	0x0029


	//----- nvinfo : EIATTR_SW_WAR
	.align		4
.L_125:
        /*0110*/ 	.byte	0x04, 0x36
        /*0112*/ 	.short	(.L_127 - .L_126)
.L_126:
        /*0114*/ 	.word	0x00000008
.L_127:


//--------------------- .nv.info._Z11gemv_kernelIf6float2Li64EEvPKT_S3_S3_PS1_iib --------------------------
	.section	.nv.info._Z11gemv_kernelIf6float2Li64EEvPKT_S3_S3_PS1_iib,"",@"SHT_CUDA_INFO"
	.sectionflags	@""
	.align	4


	//----- nvinfo : EIATTR_CUDA_API_VERSION
	.align		4
        /*0000*/ 	.byte	0x04, 0x37
        /*0002*/ 	.short	(.L_129 - .L_128)
.L_128:
        /*0004*/ 	.word	0x00000082


	//----- nvinfo : EIATTR_KPARAM_INFO
	.align		4
.L_129:
        /*0008*/ 	.byte	0x04, 0x17
        /*000a*/ 	.short	(.L_131 - .L_130)
.L_130:
        /*000c*/ 	.word	0x00000000
        /*0010*/ 	.short	0x0006
        /*0012*/ 	.short	0x0028
        /*0014*/ 	.byte	0x00, 0xf0, 0x05, 0x00


	//----- nvinfo : EIATTR_KPARAM_INFO
	.align		4
.L_131:
        /*0018*/ 	.byte	0x04, 0x17
        /*001a*/ 	.short	(.L_133 - .L_132)
.L_132:
        /*001c*/ 	.word	0x00000000
        /*0020*/ 	.short	0x0005
        /*0022*/ 	.short	0x0024
        /*0024*/ 	.byte	0x00, 0xf0, 0x11, 0x00


	//----- nvinfo : EIATTR_KPARAM_INFO
	.align		4
.L_133:
        /*0028*/ 	.byte	0x04, 0x17
        /*002a*/ 	.short	(.L_135 - .L_134)
.L_134:
        /*002c*/ 	.word	0x00000000
        /*0030*/ 	.short	0x0004
        /*0032*/ 	.short	0x0020
        /*0034*/ 	.byte	0x00, 0xf0, 0x11, 0x00


	//----- nvinfo : EIATTR_KPARAM_INFO
	.align		4
.L_135:
        /*0038*/ 	.byte	0x04, 0x17
        /*003a*/ 	.short	(.L_137 - .L_136)
.L_136:
        /*003c*/ 	.word	0x00000000
        /*0040*/ 	.short	0x0003
        /*0042*/ 	.short	0x0018
        /*0044*/ 	.byte	0x00, 0xf5, 0x21, 0x00


	//----- nvinfo : EIATTR_KPARAM_INFO
	.align		4
.L_137:
        /*0048*/ 	.byte	0x04, 0x17
        /*004a*/ 	.short	(.L_139 - .L_138)
.L_138:
        /*004c*/ 	.word	0x00000000
        /*0050*/ 	.short	0x0002
        /*0052*/ 	.short	0x0010
        /*0054*/ 	.byte	0x00, 0xf5, 0x21, 0x00


	//----- nvinfo : EIATTR_KPARAM_INFO
	.align		4
.L_139:
        /*0058*/ 	.byte	0x04, 0x17
        /*005a*/ 	.short	(.L_141 - .L_140)
.L_140:
        /*005c*/ 	.word	0x00000000
        /*0060*/ 	.short	0x0001
        /*0062*/ 	.short	0x0008
        /*0064*/ 	.byte	0x00, 0xf5, 0x21, 0x00


	//----- nvinfo : EIATTR_KPARAM_INFO
	.align		4
.L_141:
        /*0068*/ 	.byte	0x04, 0x17
        /*006a*/ 	.short	(.L_143 - .L_142)
.L_142:
        /*006c*/ 	.word	0x00000000
        /*0070*/ 	.short	0x0000
        /*0072*/ 	.short	0x0000
        /*0074*/ 	.byte	0x00, 0xf5, 0x21, 0x00


	//----- nvinfo : EIATTR_SPARSE_MMA_MASK
	.align		4
.L_143:
        /*0078*/ 	.byte	0x03, 0x50
        /*007a*/ 	.short	0x0000


	//----- nvinfo : EIATTR_MAXREG_COUNT
	.align		4
        /*007c*/ 	.byte	0x03, 0x1b
        /*007e*/ 	.short	0x00ff


	//----- nvinfo : EIATTR_NUM_BARRIERS
	.align		4
        /*0080*/ 	.byte	0x02, 0x4c
        /*0082*/ 	.byte	0x01
	.zero		1


	//----- nvinfo : EIATTR_MERCURY_ISA_VERSION
	.align		4
        /*0084*/ 	.byte	0x03, 0x5f
        /*0086*/ 	.short	0x0101


	//----- nvinfo : EIATTR_COOP_GROUP_MASK_REGIDS
	.align		4
        /*0088*/ 	.byte	0x04, 0x29
        /*008a*/ 	.short	(.L_145 - .L_144)


	//   ....[0]....
.L_144:
        /*008c*/ 	.word	0xffffffff


	//   ....[1]....
        /*0090*/ 	.word	0xffffffff


	//   ....[2]....
        /*0094*/ 	.word	0xffffffff


	//   ....[3]....
        /*0098*/ 	.word	0xffffffff


	//   ....[4]....
        /*009c*/ 	.word	0xffffffff


	//   ....[5]....
        /*00a0*/ 	.word	0xffffffff


	//   ....[6]....
        /*00a4*/ 	.word	0xffffffff


	//   ....[7]....
        /*00a8*/ 	.word	0xffffffff


	//   ....[8]....
        /*00ac*/ 	.word	0xffffffff


	//   ....[9]....
        /*00b0*/ 	.word	0xffffffff


	//----- nvinfo : EIATTR_COOP_GROUP_INSTR_OFFSETS
	.align		4
.L_145:
        /*00b4*/ 	.byte	0x04, 0x28
        /*00b6*/ 	.short	(.L_147 - .L_146)


	//   ....[0]....
.L_146:
        /*00b8*/ 	.word	0x00000de0


	//   ....[1]....
        /*00bc*/ 	.word	0x00000e00


	//   ....[2]....
        /*00c0*/ 	.word	0x00000e20


	//   ....[3]....
        /*00c4*/ 	.word	0x00000e50


	//   ....[4]....
        /*00c8*/ 	.word	0x00000e80


	//   ....[5]....
        /*00cc*/ 	.word	0x00000f80


	//   ....[6]....
        /*00d0*/ 	.word	0x00000fa0


	//   ....[7]....
        /*00d4*/ 	.word	0x00000fc0


	//   ....[8]....
        /*00d8*/ 	.word	0x00000fe0


	//   ....[9]....
        /*00dc*/ 	.word	0x00001000


	//----- nvinfo : EIATTR_VRC_CTA_INIT_COUNT
	.align		4
.L_147:
        /*00e0*/ 	.byte	0x02, 0x4a
	.zero		1
	.zero		1


	//----- nvinfo : EIATTR_EXIT_INSTR_OFFSETS
	.align		4
        /*00e4*/ 	.byte	0x04, 0x1c
        /*00e6*/ 	.short	(.L_149 - .L_148)


	//   ....[0]....
.L_148:
        /*00e8*/ 	.word	0x00000040


	//   ....[1]....
        /*00ec*/ 	.word	0x00000ef0


	//   ....[2]....
        /*00f0*/ 	.word	0x00001010


	//   ....[3]....
        /*00f4*/ 	.word	0x000010f0


	//----- nvinfo : EIATTR_CRS_STACK_SIZE
	.align		4
.L_149:
        /*00f8*/ 	.byte	0x04, 0x1e
        /*00fa*/ 	.short	(.L_151 - .L_150)
.L_150:
        /*00fc*/ 	.word	0x00000000


	//----- nvinfo : EIATTR_CBANK_PARAM_SIZE
	.align		4
.L_151:
        /*0100*/ 	.byte	0x03, 0x19
        /*0102*/ 	.short	0x0029


	//----- nvinfo : EIATTR_PARAM_CBANK
	.align		4
        /*0104*/ 	.byte	0x04, 0x0a
        /*0106*/ 	.short	(.L_153 - .L_152)
	.align		4
.L_152:
        /*0108*/ 	.word	index@(.nv.constant0._Z11gemv_kernelIf6float2Li64EEvPKT_S3_S3_PS1_iib)
        /*010c*/ 	.short	0x0380
        /*010e*/ 	.short	0x0029


	//----- nvinfo : EIATTR_SW_WAR
	.align		4
.L_153:
        /*0110*/ 	.byte	0x04, 0x36
        /*0112*/ 	.short	(.L_155 - .L_154)
.L_154:
        /*0114*/ 	.word	0x00000008
.L_155:


//--------------------- .nv.info._Z11gemv_kernelIf6float2Li32EEvPKT_S3_S3_PS1_iib --------------------------
	.section	.nv.info._Z11gemv_kernelIf6float2Li32EEvPKT_S3_S3_PS1_iib,"",@"SHT_CUDA_INFO"
	.sectionflags	@""
	.align	4


	//----- nvinfo : EIATTR_CUDA_API_VERSION
	.align		4
        /*0000*/ 	.byte	0x04, 0x37
        /*0002*/ 	.short	(.L_157 - .L_156)
.L_156:
        /*0004*/ 	.word	0x00000082


	//----- nvinfo : EIATTR_KPARAM_INFO
	.align		4
.L_157:
        /*0008*/ 	.byte	0x04, 0x17
        /*000a*/ 	.short	(.L_159 - .L_158)
.L_158:
        /*000c*/ 	.word	0x00000000
        /*0010*/ 	.short	0x0006
        /*0012*/ 	.short	0x0028
        /*0014*/ 	.byte	0x00, 0xf0, 0x05, 0x00


	//----- nvinfo : EIATTR_KPARAM_INFO
	.align		4
.L_159:
        /*0018*/ 	.byte	0x04, 0x17
        /*001a*/ 	.short	(.L_161 - .L_160)
.L_160:
        /*001c*/ 	.word	0x00000000
        /*0020*/ 	.short	0x0005
        /*0022*/ 	.short	0x0024
        /*0024*/ 	.byte	0x00, 0xf0, 0x11, 0x00


	//----- nvinfo : EIATTR_KPARAM_INFO
	.align		4
.L_161:
        /*0028*/ 	.byte	0x04, 0x17
        /*002a*/ 	.short	(.L_163 - .L_162)
.L_162:
        /*002c*/ 	.word	0x00000000
        /*0030*/ 	.short	0x0004
        /*0032*/ 	.short	0x0020
        /*0034*/ 	.byte	0x00, 0xf0, 0x11, 0x00


	//----- nvinfo : EIATTR_KPARAM_INFO
	.align		4
.L_163:
        /*0038*/ 	.byte	0x04, 0x17
        /*003a*/ 	.short	(.L_165 - .L_164)
.L_164:
        /*003c*/ 	.word	0x00000000
        /*0040*/ 	.short	0x0003
        /*0042*/ 	.short	0x0018
        /*0044*/ 	.byte	0x00, 0xf5, 0x21, 0x00


	//----- nvinfo : EIATTR_KPARAM_INFO
	.align		4
.L_165:
        /*0048*/ 	.byte	0x04, 0x17
        /*004a*/ 	.short	(.L_167 - .L_166)
.L_166:
        /*004c*/ 	.word	0x00000000
        /*0050*/ 	.short	0x0002
        /*0052*/ 	.short	0x0010
        /*0054*/ 	.byte	0x00, 0xf5, 0x21, 0x00


	//----- nvinfo : EIATTR_KPARAM_INFO
	.align		4
.L_167:
        /*0058*/ 	.byte	0x04, 0x17
        /*005a*/ 	.short	(.L_169 - .L_168)
.L_168:
        /*005c*/ 	.word	0x00000000
        /*0060*/ 	.short	0x0001
        /*0062*/ 	.short	0x0008
        /*0064*/ 	.byte	0x00, 0xf5, 0x21, 0x00


	//----- nvinfo : EIATTR_KPARAM_INFO
	.align		4
.L_169:
        /*0068*/ 	.byte	0x04, 0x17
        /*006a*/ 	.short	(.L_171 - .L_170)
.L_170:
        /*006c*/ 	.word	0x00000000
        /*0070*/ 	.short	0x0000
        /*0072*/ 	.short	0x0000
        /*0074*/ 	.byte	0x00, 0xf5, 0x21, 0x00


	//----- nvinfo : EIATTR_SPARSE_MMA_MASK
	.align		4
.L_171:
        /*0078*/ 	.byte	0x03, 0x50
        /*007a*/ 	.short	0x0000


	//----- nvinfo : EIATTR_MAXREG_COUNT
	.align		4
        /*007c*/ 	.byte	0x03, 0x1b
        /*007e*/ 	.short	0x00ff


	//----- nvinfo : EIATTR_MERCURY_ISA_VERSION
	.align		4
        /*0080*/ 	.byte	0x03, 0x5f
        /*0082*/ 	.short	0x0101


	//----- nvinfo : EIATTR_COOP_GROUP_MASK_REGIDS
	.align		4
        /*0084*/ 	.byte	0x04, 0x29
        /*0086*/ 	.short	(.L_173 - .L_172)


	//   ....[0]....
.L_172:
        /*0088*/ 	.word	0xffffffff


	//   ....[1]....
        /*008c*/ 	.word	0xffffffff


	//   ....[2]....
        /*0090*/ 	.word	0xffffffff


	//   ....[3]....
        /*0094*/ 	.word	0xffffffff


	//   ....[4]....
        /*0098*/ 	.word	0xffffffff


	//----- nvinfo : EIATTR_COOP_GROUP_INSTR_OFFSETS
	.align		4
.L_173:
        /*009c*/ 	.byte	0x04, 0x28
        /*009e*/ 	.short	(.L_175 - .L_174)


	//   ....[0]....
.L_174:
        /*00a0*/ 	.word	0x00000e00


	//   ....[1]....
        /*00a4*/ 	.word	0x00000e30


	//   ....[2]....
        /*00a8*/ 	.word	0x00000e50


	//   ....[3]....
        /*00ac*/ 	.word	0x00000e70


	//   ....[4]....
        /*00b0*/ 	.word	0x00000e90


	//----- nvinfo : EIATTR_VRC_CTA_INIT_COUNT
	.align		4
.L_175:
        /*00b4*/ 	.byte	0x02, 0x4a
	.zero		1
	.zero		1


	//----- nvinfo : EIATTR_EXIT_INSTR_OFFSETS
	.align		4
        /*00b8*/ 	.byte	0x04, 0x1c
        /*00ba*/ 	.short	(.L_177 - .L_176)


	//   ....[0]....
.L_176:
        /*00bc*/ 	.word	0x00000040


	//   ....[1]....
        /*00c0*/ 	.word	0x00000ea0


	//   ....[2]....
        /*00c4*/ 	.word	0x00000f70


	//----- nvinfo : EIATTR_CRS_STACK_SIZE
	.align		4
.L_177:
        /*00c8*/ 	.byte	0x04, 0x1e
        /*00ca*/ 	.short	(.L_179 - .L_178)
.L_178:
        /*00cc*/ 	.word	0x00000000


	//----- nvinfo : EIATTR_CBANK_PARAM_SIZE
	.align		4
.L_179:
        /*00d0*/ 	.byte	0x03, 0x19
        /*00d2*/ 	.short	0x0029


	//----- nvinfo : EIATTR_PARAM_CBANK
	.align		4
        /*00d4*/ 	.byte	0x04, 0x0a
        /*00d6*/ 	.short	(.L_181 - .L_180)
	.align		4
.L_180:
        /*00d8*/ 	.word	index@(.nv.constant0._Z11gemv_kernelIf6float2Li32EEvPKT_S3_S3_PS1_iib)
        /*00dc*/ 	.short	0x0380
        /*00de*/ 	.short	0x0029


	//----- nvinfo : EIATTR_SW_WAR
	.align		4
.L_181:
        /*00e0*/ 	.byte	0x04, 0x36
        /*00e2*/ 	.short	(.L_183 - .L_182)
.L_182:
        /*00e4*/ 	.word	0x00000008
.L_183:


//--------------------- .nv.info._Z11gemv_kernelI6__half7__half2Li256EEvPKT_S4_S4_PS2_iib --------------------------
	.section	.nv.info._Z11gemv_kernelI6__half7__half2Li256EEvPKT_S4_S4_PS2_iib,"",@"SHT_CUDA_INFO"
	.sectionflags	@""
	.align	4


	//----- nvinfo : EIATTR_CUDA_API_VERSION
	.align		4
        /*0000*/ 	.byte	0x04, 0x37
        /*0002*/ 	.short	(.L_185 - .L_184)
.L_184:
        /*0004*/ 	.word	0x00000082


	//----- nvinfo : EIATTR_KPARAM_INFO
	.align		4
.L_185:
        /*0008*/ 	.byte	0x04, 0x17
        /*000a*/ 	.short	(.L_187 - .L_186)
.L_186:
        /*000c*/ 	.word	0x00000000
        /*0010*/ 	.short	0x0006
        /*0012*/ 	.short	0x0028
        /*0014*/ 	.byte	0x00, 0xf0, 0x05, 0x00


	//----- nvinfo : EIATTR_KPARAM_INFO
	.align		4
.L_187:
        /*0018*/ 	.byte	0x04, 0x17
        /*001a*/ 	.short	(.L_189 - .L_188)
.L_188:
        /*001c*/ 	.word	0x00000000
        /*0020*/ 	.short	0x0005
        /*0022*/ 	.short	0x0024
        /*0024*/ 	.byte	0x00, 0xf0, 0x11, 0x00


	//----- nvinfo : EIATTR_KPARAM_INFO
	.align		4
.L_189:
        /*0028*/ 	.byte	0x04, 0x17
        /*002a*/ 	.short	(.L_191 - .L_190)
.L_190:
        /*002c*/ 	.word	0x00000000
        /*0030*/ 	.short	0x0004
        /*0032*/ 	.short	0x0020
        /*0034*/ 	.byte	0x00, 0xf0, 0x11, 0x00


	//----- nvinfo : EIATTR_KPARAM_INFO
	.align		4
.L_191:
        /*0038*/ 	.byte	0x04, 0x17
        /*003a*/ 	.short	(.L_193 - .L_192)
.L_192:
        /*003c*/ 	.word	0x00000000
        /*0040*/ 	.short	0x0003
        /*0042*/ 	.short	0x0018
        /*0044*/ 	.byte	0x00, 0xf5, 0x21, 0x00


	//----- nvinfo : EIATTR_KPARAM_INFO
	.align		4
.L_193:
        /*0048*/ 	.byte	0x04, 0x17
        /*004a*/ 	.short	(.L_195 - .L_194)
.L_194:
        /*004c*/ 	.word	0x00000000
        /*0050*/ 	.short	0x0002
        /*0052*/ 	.short	0x0010
        /*0054*/ 	.byte	0x00, 0xf5, 0x21, 0x00


	//----- nvinfo : EIATTR_KPARAM_INFO
	.align		4
.L_195:
        /*0058*/ 	.byte	0x04, 0x17
        /*005a*/ 	.short	(.L_197 - .L_196)
.L_196:
        /*005c*/ 	.word	0x00000000
        /*0060*/ 	.short	0x0001
        /*0062*/ 	.short	0x0008
        /*0064*/ 	.byte	0x00, 0xf5, 0x21, 0x00


	//----- nvinfo : EIATTR_KPARAM_INFO
	.align		4
.L_197:
        /*0068*/ 	.byte	0x04, 0x17
        /*006a*/ 	.short	(.L_199 - .L_198)
.L_198:
        /*006c*/ 	.word	0x00000000
        /*0070*/ 	.short	0x0000
        /*0072*/ 	.short	0x0000
        /*0074*/ 	.byte	0x00, 0xf5, 0x21, 0x00


	//----- nvinfo : EIATTR_SPARSE_MMA_MASK
	.align		4
.L_199:
        /*0078*/ 	.byte	0x03, 0x50
        /*007a*/ 	.short	0x0000


	//----- nvinfo : EIATTR_MAXREG_COUNT
	.align		4
        /*007c*/ 	.byte	0x03, 0x1b
        /*007e*/ 	.short	0x00ff


	//----- nvinfo : EIATTR_NUM_BARRIERS
	.align		4
        /*0080*/ 	.byte	0x02, 0x4c
        /*0082*/ 	.byte	0x01
	.zero		1


	//----- nvinfo : EIATTR_MERCURY_ISA_VERSION
	.align		4
        /*0084*/ 	.byte	0x03, 0x5f
        /*0086*/ 	.short	0x0101


	//----- nvinfo : EIATTR_COOP_GROUP_MASK_REGIDS
	.align		4
        /*0088*/ 	.byte	0x04, 0x29
        /*008a*/ 	.short	(.L_201 - .L_200)


	//   ....[0]....
.L_200:
        /*008c*/ 	.word	0xffffffff


	//   ....[1]....
        /*0090*/ 	.word	0xffffffff


	//   ....[2]....
        /*0094*/ 	.word	0xffffffff


	//   ....[3]....
        /*0098*/ 	.word	0xffffffff


	//   ....[4]....
        /*009c*/ 	.word	0xffffffff


	//   ....[5]....
        /*00a0*/ 	.word	0xffffffff


	//   ....[6]....
        /*00a4*/ 	.word	0xffffffff


	//   ....[7]....
        /*00a8*/ 	.word	0xffffffff


	//   ....[8]....
        /*00ac*/ 	.word	0xffffffff


	//   ....[9]....
        /*00b0*/ 	.word	0xffffffff


	//----- nvinfo : EIATTR_COOP_GROUP_INSTR_OFFSETS
	.align		4
.L_201:
        /*00b4*/ 	.byte	0x04, 0x28
        /*00b6*/ 	.short	(.L_203 - .L_202)


	//   ....[0]....
.L_202:
        /*00b8*/ 	.word	0x00001520


	//   ....[1]....
        /*00bc*/ 	.word	0x00001540


	//   ....[2]....
        /*00c0*/ 	.word	0x00001560


	//   ....[3]....
        /*00c4*/ 	.word	0x00001590


	//   ....[4]....
        /*00c8*/ 	.word	0x000015c0


	//   ....[5]....
        /*00cc*/ 	.word	0x000016c0


	//   ....[6]....
        /*00d0*/ 	.word	0x000016e0


	//   ....[7]....
        /*00d4*/ 	.word	0x00001700


	//   ....[8]....
        /*00d8*/ 	.word	0x00001720


	//   ....[9]....
        /*00dc*/ 	.word	0x00001740


	//----- nvinfo : EIATTR_VRC_CTA_INIT_COUNT
	.align		4
.L_203:
        /*00e0*/ 	.byte	0x02, 0x4a
	.zero		1
	.zero		1


	//----- nvinfo : EIATTR_EXIT_INSTR_OFFSETS
	.align		4
        /*00e4*/ 	.byte	0x04, 0x1c
        /*00e6*/ 	.short	(.L_205 - .L_204)


	//   ....[0]....
.L_204:
        /*00e8*/ 	.word	0x00000040


	//   ....[1]....
        /*00ec*/ 	.word	0x00001630


	//   ....[2]....
        /*00f0*/ 	.word	0x00001750


	//   ....[3]....
        /*00f4*/ 	.word	0x00001840


	//----- nvinfo : EIATTR_CRS_STACK_SIZE
	.align		4
.L_205:
        /*00f8*/ 	.byte	0x04, 0x1e
        /*00fa*/ 	.short	(.L_207 - .L_206)
.L_206:
        /*00fc*/ 	.word	0x00000000


	//----- nvinfo : EIATTR_CBANK_PARAM_SIZE
	.align		4
.L_207:
        /*0100*/ 	.byte	0x03, 0x19
        /*0102*/ 	.short	0x0029


	//----- nvinfo : EIATTR_PARAM_CBANK
	.align		4
        /*0104*/ 	.byte	0x04, 0x0a
        /*0106*/ 	.short	(.L_209 - .L_208)
	.align		4
.L_208:
        /*0108*/ 	.word	index@(.nv.constant0._Z11gemv_kernelI6__half7__half2Li256EEvPKT_S4_S4_PS2_iib)
        /*010c*/ 	.short	0x0380
        /*010e*/ 	.short	0x0029


	//----- nvinfo : EIATTR_SW_WAR
	.align		4
.L_209:
        /*0110*/ 	.byte	0x04, 0x36
        /*0112*/ 	.short	(.L_211 - .L_210)
.L_210:
        /*0114*/ 	.word	0x00000008
.L_211:


//--------------------- .nv.info._Z11gemv_kernelI6__half7__half2Li128EEvPKT_S4_S4_PS2_iib --------------------------
	.section	.nv.info._Z11gemv_kernelI6__half7__half2Li128EEvPKT_S4_S4_PS2_iib,"",@"SHT_CUDA_INFO"
	.sectionflags	@""
	.align	4


	//----- nvinfo : EIATTR_CUDA_API_VERSION
	.align		4
        /*0000*/ 	.byte	0x04, 0x37
        /*0002*/ 	.short	(.L_213 - .L_212)
.L_212:
        /*0004*/ 	.word	0x00000082


	//----- nvinfo : EIATTR_KPARAM_INFO
	.align		4
.L_213:
        /*0008*/ 	.byte	0x04, 0x17
        /*000a*/ 	.short	(.L_215 - .L_214)
.L_214:
        /*000c*/ 	.word	0x00000000
        /*0010*/ 	.short	0x0006
        /*0012*/ 	.short	0x0028
        /*0014*/ 	.byte	0x00, 0xf0, 0x05, 0x00


	//----- nvinfo : EIATTR_KPARAM_INFO
	.align		4
.L_215:
        /*0018*/ 	.byte	0x04, 0x17
        /*001a*/ 	.short	(.L_217 - .L_216)
.L_216:
        /*001c*/ 	.word	0x00000000
        /*0020*/ 	.short	0x0005
        /*0022*/ 	.short	0x0024
        /*0024*/ 	.byte	0x00, 0xf0, 0x11, 0x00


	//----- nvinfo : EIATTR_KPARAM_INFO
	.align		4
.L_217:
        /*0028*/ 	.byte	0x04, 0x17
        /*002a*/ 	.short	(.L_219 - .L_218)
.L_218:
        /*002c*/ 	.word	0x00000000
        /*0030*/ 	.short	0x0004
        /*0032*/ 	.short	0x0020
        /*0034*/ 	.byte	0x00, 0xf0, 0x11, 0x00


	//----- nvinfo : EIATTR_KPARAM_INFO
	.align		4
.L_219:
        /*0038*/ 	.byte	0x04, 0x17
        /*003a*/ 	.short	(.L_221 - .L_220)
.L_220:
        /*003c*/ 	.word	0x00000000
        /*0040*/ 	.short	0x0003
        /*0042*/ 	.short	0x0018
        /*0044*/ 	.byte	0x00, 0xf5, 0x21, 0x00


	//----- nvinfo : EIATTR_KPARAM_INFO
	.align		4
.L_221:
        /*0048*/ 	.byte	0x04, 0x17
        /*004a*/ 	.short	(.L_223 - .L_222)
.L_222:
        /*004c*/ 	.word	0x00000000
        /*0050*/ 	.short	0x0002
        /*0052*/ 	.short	0x0010
        /*0054*/ 	.byte	0x00, 0xf5, 0x21, 0x00


	//----- nvinfo : EIATTR_KPARAM_INFO
	.align		4
.L_223:
        /*0058*/ 	.byte	0x04, 0x17
        /*005a*/ 	.short	(.L_225 - .L_224)
.L_224:
        /*005c*/ 	.word	0x00000000
        /*0060*/ 	.short	0x0001
        /*0062*/ 	.short	0x0008
        /*0064*/ 	.byte	0x00, 0xf5, 0x21, 0x00


	//----- nvinfo : EIATTR_KPARAM_INFO
	.align		4
.L_225:
        /*0068*/ 	.byte	0x04, 0x17
        /*006a*/ 	.short	(.L_227 - .L_226)
.L_226:
        /*006c*/ 	.word	0x00000000
        /*0070*/ 	.short	0x0000
        /*0072*/ 	.short	0x0000
        /*0074*/ 	.byte	0x00, 0xf5, 0x21, 0x00


	//----- nvinfo : EIATTR_SPARSE_MMA_MASK
	.align		4
.L_227:
        /*0078*/ 	.byte	0x03, 0x50
        /*007a*/ 	.short	0x0000


	//----- nvinfo : EIATTR_MAXREG_COUNT
	.align		4
        /*007c*/ 	.byte	0x03, 0x1b
        /*007e*/ 	.short	0x00ff


	//----- nvinfo : EIATTR_NUM_BARRIERS
	.align		4
        /*0080*/ 	.byte	0x02, 0x4c
        /*0082*/ 	.byte	0x01
	.zero		1


	//----- nvinfo : EIATTR_MERCURY_ISA_VERSION
	.align		4
        /*0084*/ 	.byte	0x03, 0x5f
        /*0086*/ 	.short	0x0101


	//----- nvinfo : EIATTR_COOP_GROUP_MASK_REGIDS
	.align		4
        /*0088*/ 	.byte	0x04, 0x29
        /*008a*/ 	.short	(.L_229 - .L_228)


	//   ....[0]....
.L_228:
        /*008c*/ 	.word	0xffffffff


	//   ....[1]....
        /*0090*/ 	.word	0xffffffff


	//   ....[2]....
        /*0094*/ 	.word	0xffffffff


	//   ....[3]....
        /*0098*/ 	.word	0xffffffff


	//   ....[4]....
        /*009c*/ 	.word	0xffffffff


	//   ....[5]....
        /*00a0*/ 	.word	0xffffffff


	//   ....[6]....
        /*00a4*/ 	.word	0xffffffff


	//   ....[7]....
        /*00a8*/ 	.word	0xffffffff


	//   ....[8]....
        /*00ac*/ 	.word	0xffffffff


	//   ....[9]....
        /*00b0*/ 	.word	0xffffffff


	//----- nvinfo : EIATTR_COOP_GROUP_INSTR_OFFSETS
	.align		4
.L_229:
        /*00b4*/ 	.byte	0x04, 0x28
        /*00b6*/ 	.short	(.L_231 - .L_230)


	//   ....[0]....
.L_230:
        /*00b8*/ 	.word	0x00001520


	//   ....[1]....
        /*00bc*/ 	.word	0x00001540


	//   ....[2]....
        /*00c0*/ 	.word	0x00001560


	//   ....[3]....
        /*00c4*/ 	.word	0x00001590


	//   ....[4]....
        /*00c8*/ 	.word	0x000015c0


	//   ....[5]....
        /*00cc*/ 	.word	0x000016c0


	//   ....[6]....
        /*00d0*/ 	.word	0x000016e0


	//   ....[7]....
        /*00d4*/ 	.word	0x00001700


	//   ....[8]....
        /*00d8*/ 	.word	0x00001720


	//   ....[9]....
        /*00dc*/ 	.word	0x00001740


	//----- nvinfo : EIATTR_VRC_CTA_INIT_COUNT
	.align		4
.L_231:
        /*00e0*/ 	.byte	0x02, 0x4a
	.zero		1
	.zero		1


	//----- nvinfo : EIATTR_EXIT_INSTR_OFFSETS
	.align		4
        /*00e4*/ 	.byte	0x04, 0x1c
        /*00e6*/ 	.short	(.L_233 - .L_232)


	//   ....[0]....
.L_232:
        /*00e8*/ 	.word	0x00000040


	//   ....[1]....
        /*00ec*/ 	.word	0x00001630


	//   ....[2]....
        /*00f0*/ 	.word	0x00001750


	//   ....[3]....
        /*00f4*/ 	.word	0x00001840


	//----- nvinfo : EIATTR_CRS_STACK_SIZE
	.align		4
.L_233:
        /*00f8*/ 	.byte	0x04, 0x1e
        /*00fa*/ 	.short	(.L_235 - .L_234)
.L_234:
        /*00fc*/ 	.word	0x00000000


	//----- nvinfo : EIATTR_CBANK_PARAM_SIZE
	.align		4
.L_235:
        /*0100*/ 	.byte	0x03, 0x19
        /*0102*/ 	.short	0x0029


	//----- nvinfo : EIATTR_PARAM_CBANK
	.align		4
        /*0104*/ 	.byte	0x04, 0x0a
        /*0106*/ 	.short	(.L_237 - .L_236)
	.align		4
.L_236:
        /*0108*/ 	.word	index@(.nv.constant0._Z11gemv_kernelI6__half7__half2Li128EEvPKT_S4_S4_PS2_iib)
        /*010c*/ 	.short	0x0380
        /*010e*/ 	.short	0x0029


	//----- nvinfo : EIATTR_SW_WAR
	.align		4
.L_237:
        /*0110*/ 	.byte	0x04, 0x36
        /*0112*/ 	.short	(.L_239 - .L_238)
.L_238:
        /*0114*/ 	.word	0x00000008
.L_239:


//--------------------- .nv.info._Z11gemv_kernelI6__half7__half2Li64EEvPKT_S4_S4_PS2_iib --------------------------
	.section	.nv.info._Z11gemv_kernelI6__half7__half2Li64EEvPKT_S4_S4_PS2_iib,"",@"SHT_CUDA_INFO"
	.sectionflags	@""
	.align	4


	//----- nvinfo : EIATTR_CUDA_API_VERSION
	.align		4
        /*0000*/ 	.byte	0x04, 0x37
        /*0002*/ 	.short	(.L_241 - .L_240)
.L_240:
        /*0004*/ 	.word	0x00000082


	//----- nvinfo : EIATTR_KPARAM_INFO
	.align		4
.L_241:
        /*0008*/ 	.byte	0x04, 0x17
        /*000a*/ 	.short	(.L_243 - .L_242)
.L_242:
        /*000c*/ 	.word	0x00000000
        /*0010*/ 	.short	0x0006
        /*0012*/ 	.short	0x0028
        /*0014*/ 	.byte	0x00, 0xf0, 0x05, 0x00


	//----- nvinfo : EIATTR_KPARAM_INFO
	.align		4
.L_243:
        /*0018*/ 	.byte	0x04, 0x17
        /*001a*/ 	.short	(.L_245 - .L_244)
.L_244:
        /*001c*/ 	.word	0x00000000
        /*0020*/ 	.short	0x0005
        /*0022*/ 	.short	0x0024
        /*0024*/ 	.byte	0x00, 0xf0, 0x11, 0x00


	//----- nvinfo : EIATTR_KPARAM_INFO
	.align		4
.L_245:
        /*0028*/ 	.byte	0x04, 0x17
        /*002a*/ 	.short	(.L_247 - .L_246)
.L_246:
        /*002c*/ 	.word	0x00000000
        /*0030*/ 	.short	0x0004
        /*0032*/ 	.short	0x0020
        /*0034*/ 	.byte	0x00, 0xf0, 0x11, 0x00


	//----- nvinfo : EIATTR_KPARAM_INFO
	.align		4
.L_247:
        /*0038*/ 	.byte	0x04, 0x17
        /*003a*/ 	.short	(.L_249 - .L_248)
.L_248:
        /*003c*/ 	.word	0x00000000
        /*0040*/ 	.short	0x0003
        /*0042*/ 	.short	0x0018
        /*0044*/ 	.byte	0x00, 0xf5, 0x21, 0x00


	//----- nvinfo : EIATTR_KPARAM_INFO
	.align		4
.L_249:
        /*0048*/ 	.byte	0x04, 0x17
        /*004a*/ 	.short	(.L_251 - .L_250)
.L_250:
        /*004c*/ 	.word	0x00000000
        /*0050*/ 	.short	0x0002
        /*0052*/ 	.short	0x0010
        /*0054*/ 	.byte	0x00, 0xf5, 0x21, 0x00


	//----- nvinfo : EIATTR_KPARAM_INFO
	.align		4
.L_251:
        /*0058*/ 	.byte	0x04, 0x17
        /*005a*/ 	.short	(.L_253 - .L_252)
.L_252:
        /*005c*/ 	.word	0x00000000
        /*0060*/ 	.short	0x0001
        /*0062*/ 	.short	0x0008
        /*0064*/ 	.byte	0x00, 0xf5, 0x21, 0x00


	//----- nvinfo : EIATTR_KPARAM_INFO
	.align		4
.L_253:
        /*0068*/ 	.byte	0x04, 0x17
        /*006a*/ 	.short	(.L_255 - .L_254)
.L_254:
        /*006c*/ 	.word	0x00000000
        /*0070*/ 	.short	0x0000
        /*0072*/ 	.short	0x0000
        /*0074*/ 	.byte	0x00, 0xf5, 0x21, 0x00


	//----- nvinfo : EIATTR_SPARSE_MMA_MASK
	.align		4
.L_255:
        /*0078*/ 	.byte	0x03, 0x50
        /*007a*/ 	.short	0x0000


	//----- nvinfo : EIATTR_MAXREG_COUNT
	.align		4
        /*007c*/ 	.byte	0x03, 0x1b
        /*007e*/ 	.short	0x00ff


	//----- nvinfo : EIATTR_NUM_BARRIERS
	.align		4
        /*0080*/ 	.byte	0x02, 0x4c
        /*0082*/ 	.byte	0x01
	.zero		1


	//----- nvinfo : EIATTR_MERCURY_ISA_VERSION
	.align		4
        /*0084*/ 	.byte	0x03, 0x5f
        /*0086*/ 	.short	0x0101


	//----- nvinfo : EIATTR_COOP_GROUP_MASK_REGIDS
	.align		4
        /*0088*/ 	.byte	0x04, 0x29
        /*008a*/ 	.short	(.L_257 - .L_256)


	//   ....[0]....
.L_256:
        /*008c*/ 	.word	0xffffffff


	//   ....[1]....
        /*0090*/ 	.word	0xffffffff


	//   ....[2]....
        /*0094*/ 	.word	0xffffffff


	//   ....[3]....
        /*0098*/ 	.word	0xffffffff


	//   ....[4]....
        /*009c*/ 	.word	0xffffffff


	//   ....[5]....
        /*00a0*/ 	.word	0xffffffff


	//   ....[6]....
        /*00a4*/ 	.word	0xffffffff


	//   ....[7]....
        /*00a8*/ 	.word	0xffffffff


	//   ....[8]....
        /*00ac*/ 	.word	0xffffffff


	//   ....[9]....
        /*00b0*/ 	.word	0xffffffff


	//----- nvinfo : EIATTR_COOP_GROUP_INSTR_OFFSETS
	.align		4
.L_257:
        /*00b4*/ 	.byte	0x04, 0x28
        /*00b6*/ 	.short	(.L_259 - .L_258)


	//   ....[0]....
.L_258:
        /*00b8*/ 	.word	0x00001520


	//   ....[1]....
        /*00bc*/ 	.word	0x00001540


	//   ....[2]....
        /*00c0*/ 	.word	0x00001560


	//   ....[3]....
        /*00c4*/ 	.word	0x00001590


	//   ....[4]....
        /*00c8*/ 	.word	0x000015c0


	//   ....[5]....
        /*00cc*/ 	.word	0x000016c0


	//   ....[6]....
        /*00d0*/ 	.word	0x000016e0


	//   ....[7]....
        /*00d4*/ 	.word	0x00001700


	//   ....[8]....
        /*00d8*/ 	.word	0x00001720


	//   ....[9]....
        /*00dc*/ 	.word	0x00001740


	//----- nvinfo : EIATTR_VRC_CTA_INIT_COUNT
	.align		4
.L_259:
        /*00e0*/ 	.byte	0x02, 0x4a
	.zero		1
	.zero		1


	//----- nvinfo : EIATTR_EXIT_INSTR_OFFSETS
	.align		4
        /*00e4*/ 	.byte	0x04, 0x1c
        /*00e6*/ 	.short	(.L_261 - .L_260)


	//   ....[0]....
.L_260:
        /*00e8*/ 	.word	0x00000040


	//   ....[1]....
        /*00ec*/ 	.word	0x00001630


	//   ....[2]....
        /*00f0*/ 	.word	0x00001750


	//   ....[3]....
        /*00f4*/ 	.word	0x00001840


	//----- nvinfo : EIATTR_CRS_STACK_SIZE
	.align		4
.L_261:
        /*00f8*/ 	.byte	0x04, 0x1e
        /*00fa*/ 	.short	(.L_263 - .L_262)
.L_262:
        /*00fc*/ 	.word	0x00000000


	//----- nvinfo : EIATTR_CBANK_PARAM_SIZE
	.align		4
.L_263:
        /*0100*/ 	.byte	0x03, 0x19
        /*0102*/ 	.short	0x0029


	//----- nvinfo : EIATTR_PARAM_CBANK
	.align		4
        /*0104*/ 	.byte	0x04, 0x0a
        /*0106*/ 	.short	(.L_265 - .L_264)
	.align		4
.L_264:
        /*0108*/ 	.word	index@(.nv.constant0._Z11gemv_kernelI6__half7__half2Li64EEvPKT_S4_S4_PS2_iib)
        /*010c*/ 	.short	0x0380
        /*010e*/ 	.short	0x0029


	//----- nvinfo : EIATTR_SW_WAR
	.align		4
.L_265:
        /*0110*/ 	.byte	0x04, 0x36
        /*0112*/ 	.short	(.L_267 - .L_266)
.L_266:
        /*0114*/ 	.word	0x00000008
.L_267:


//--------------------- .nv.info._Z11gemv_kernelI6__half7__half2Li32EEvPKT_S4_S4_PS2_iib --------------------------
	.section	.nv.info._Z11gemv_kernelI6__half7__half2Li32EEvPKT_S4_S4_PS2_iib,"",@"SHT_CUDA_INFO"
	.sectionflags	@""
	.align	4


	//----- nvinfo : EIATTR_CUDA_API_VERSION
	.align		4
        /*0000*/ 	.byte	0x04, 0x37
        /*0002*/ 	.short	(.L_269 - .L_268)
.L_268:
        /*0004*/ 	.word	0x00000082


	//----- nvinfo : EIATTR_KPARAM_INFO
	.align		4
.L_269:
        /*0008*/ 	.byte	0x04, 0x17
        /*000a*/ 	.short	(.L_271 - .L_270)
.L_270:
        /*000c*/ 	.word	0x00000000
        /*0010*/ 	.short	0x0006
        /*0012*/ 	.short	0x0028
        /*0014*/ 	.byte	0x00, 0xf0, 0x05, 0x00


	//----- nvinfo : EIATTR_KPARAM_INFO
	.align		4
.L_271:
        /*0018*/ 	.byte	0x04, 0x17
        /*001a*/ 	.short	(.L_273 - .L_272)
.L_272:
        /*001c*/ 	.word	0x00000000
        /*0020*/ 	.short	0x0005
        /*0022*/ 	.short	0x0024
        /*0024*/ 	.byte	0x00, 0xf0, 0x11, 0x00


	//----- nvinfo : EIATTR_KPARAM_INFO
	.align		4
.L_273:
        /*0028*/ 	.byte	0x04, 0x17
        /*002a*/ 	.short	(.L_275 - .L_274)
.L_274:
        /*002c*/ 	.word	0x00000000
        /*0030*/ 	.short	0x0004
        /*0032*/ 	.short	0x0020
        /*0034*/ 	.byte	0x00, 0xf0, 0x11, 0x00


	//----- nvinfo : EIATTR_KPARAM_INFO
	.align		4
.L_275:
        /*0038*/ 	.byte	0x04, 0x17
        /*003a*/ 	.short	(.L_277 - .L_276)
.L_276:
        /*003c*/ 	.word	0x00000000
        /*0040*/ 	.short	0x0003
        /*0042*/ 	.short	0x0018
        /*0044*/ 	.byte	0x00, 0xf5, 0x21, 0x00


	//----- nvinfo : EIATTR_KPARAM_INFO
	.align		4
.L_277:
        /*0048*/ 	.byte	0x04, 0x17
        /*004a*/ 	.short	(.L_279 - .L_278)
.L_278:
        /*004c*/ 	.word	0x00000000
        /*0050*/ 	.short	0x0002
        /*0052*/ 	.short	0x0010
        /*0054*/ 	.byte	0x00, 0xf5, 0x21, 0x00


	//----- nvinfo : EIATTR_KPARAM_INFO
	.align		4
.L_279:
        /*0058*/ 	.byte	0x04, 0x17
        /*005a*/ 	.short	(.L_281 - .L_280)
.L_280:
        /*005c*/ 	.word	0x00000000
        /*0060*/ 	.short	0x0001
        /*0062*/ 	.short	0x0008
        /*0064*/ 	.byte	0x00, 0xf5, 0x21, 0x00


	//----- nvinfo : EIATTR_KPARAM_INFO
	.align		4
.L_281:
        /*0068*/ 	.byte	0x04, 0x17
        /*006a*/ 	.short	(.L_283 - .L_282)
.L_282:
        /*006c*/ 	.word	0x00000000
        /*0070*/ 	.short	0x0000
        /*0072*/ 	.short	0x0000
        /*0074*/ 	.byte	0x00, 0xf5, 0x21, 0x00


	//----- nvinfo : EIATTR_SPARSE_MMA_MASK
	.align		4
.L_283:
        /*0078*/ 	.byte	0x03, 0x50
        /*007a*/ 	.short	0x0000


	//----- nvinfo : EIATTR_MAXREG_COUNT
	.align		4
        /*007c*/ 	.byte	0x03, 0x1b
        /*007e*/ 	.short	0x00ff


	//----- nvinfo : EIATTR_MERCURY_ISA_VERSION
	.align		4
        /*0080*/ 	.byte	0x03, 0x5f
        /*0082*/ 	.short	0x0101


	//----- nvinfo : EIATTR_COOP_GROUP_MASK_REGIDS
	.align		4
        /*0084*/ 	.byte	0x04, 0x29
        /*0086*/ 	.short	(.L_285 - .L_284)


	//   ....[0]....
.L_284:
        /*0088*/ 	.word	0xffffffff


	//   ....[1]....
        /*008c*/ 	.word	0xffffffff


	//   ....[2]....
        /*0090*/ 	.word	0xffffffff


	//   ....[3]....
        /*0094*/ 	.word	0xffffffff


	//   ....[4]....
        /*0098*/ 	.word	0xffffffff


	//----- nvinfo : EIATTR_COOP_GROUP_INSTR_OFFSETS
	.align		4
.L_285:
        /*009c*/ 	.byte	0x04, 0x28
        /*009e*/ 	.short	(.L_287 - .L_286)


	//   ....[0]....
.L_286:
        /*00a0*/ 	.word	0x00001540


	//   ....[1]....
        /*00a4*/ 	.word	0x00001570


	//   ....[2]....
        /*00a8*/ 	.word	0x00001590


	//   ....[3]....
        /*00ac*/ 	.word	0x000015b0


	//   ....[4]....
        /*00b0*/ 	.word	0x000015d0


	//----- nvinfo : EIATTR_VRC_CTA_INIT_COUNT
	.align		4
.L_287:
        /*00b4*/ 	.byte	0x02, 0x4a
	.zero		1
	.zero		1


	//----- nvinfo : EIATTR_EXIT_INSTR_OFFSETS
	.align		4
        /*00b8*/ 	.byte	0x04, 0x1c
        /*00ba*/ 	.short	(.L_289 - .L_288)


	//   ....[0]....
.L_288:
        /*00bc*/ 	.word	0x00000040


	//   ....[1]....
        /*00c0*/ 	.word	0x000015e0


	//   ....[2]....
        /*00c4*/ 	.word	0x000016d0


	//----- nvinfo : EIATTR_CRS_STACK_SIZE
	.align		4
.L_289:
        /*00c8*/ 	.byte	0x04, 0x1e
        /*00ca*/ 	.short	(.L_291 - .L_290)
.L_290:
        /*00cc*/ 	.word	0x00000000


	//----- nvinfo : EIATTR_CBANK_PARAM_SIZE
	.align		4
.L_291:
        /*00d0*/ 	.byte	0x03, 0x19
        /*00d2*/ 	.short	0x0029


	//----- nvinfo : EIATTR_PARAM_CBANK
	.align		4
        /*00d4*/ 	.byte	0x04, 0x0a
        /*00d6*/ 	.short	(.L_293 - .L_292)
	.align		4
.L_292:
        /*00d8*/ 	.word	index@(.nv.constant0._Z11gemv_kernelI6__half7__half2Li32EEvPKT_S4_S4_PS2_iib)
        /*00dc*/ 	.short	0x0380
        /*00de*/ 	.short	0x0029


	//----- nvinfo : EIATTR_SW_WAR
	.align		4
.L_293:
        /*00e0*/ 	.byte	0x04, 0x36
        /*00e2*/ 	.short	(.L_295 - .L_294)
.L_294:
        /*00e4*/ 	.word	0x00000008
.L_295:


//--------------------- .nv.info._Z11gemv_kernelI13__nv_bfloat1614__nv_bfloat162Li256EEvPKT_S4_S4_PS2_iib --------------------------
	.section	.nv.info._Z11gemv_kernelI13__nv_bfloat1614__nv_bfloat162Li256EEvPKT_S4_S4_PS2_iib,"",@"SHT_CUDA_INFO"
	.sectionflags	@""
	.align	4


	//----- nvinfo : EIATTR_CUDA_API_VERSION
	.align		4
        /*0000*/ 	.byte	0x04, 0x37
        /*0002*/ 	.short	(.L_297 - .L_296)
.L_296:
        /*0004*/ 	.word	0x00000082


	//----- nvinfo : EIATTR_KPARAM_INFO
	.align		4
.L_297:
        /*0008*/ 	.byte	0x04, 0x17
        /*000a*/ 	.short	(.L_299 - .L_298)
.L_298:
        /*000c*/ 	.word	0x00000000
        /*0010*/ 	.short	0x0006
        /*0012*/ 	.short	0x0028
        /*0014*/ 	.byte	0x00, 0xf0, 0x05, 0x00


	//----- nvinfo : EIATTR_KPARAM_INFO
	.align		4
.L_299:
        /*0018*/ 	.byte	0x04, 0x17
        /*001a*/ 	.short	(.L_301 - .L_300)
.L_300:
        /*001c*/ 	.word	0x00000000
        /*0020*/ 	.short	0x0005
        /*0022*/ 	.short	0x0024
        /*0024*/ 	.byte	0x00, 0xf0, 0x11, 0x00


	//----- nvinfo : EIATTR_KPARAM_INFO
	.align		4
.L_301:
        /*0028*/ 	.byte	0x04, 0x17
        /*002a*/ 	.short	(.L_303 - .L_302)
.L_302:
        /*002c*/ 	.word	0x00000000
        /*0030*/ 	.short	0x0004
        /*0032*/ 	.short	0x0020
        /*0034*/ 	.byte	0x00, 0xf0, 0x11, 0x00


	//----- nvinfo : EIATTR_KPARAM_INFO
	.align		4
.L_303:
        /*0038*/ 	.byte	0x04, 0x17
        /*003a*/ 	.short	(.L_305 - .L_304)
.L_304:
        /*003c*/ 	.word	0x00000000
        /*0040*/ 	.short	0x0003
        /*0042*/ 	.short	0x0018
        /*0044*/ 	.byte	0x00, 0xf5, 0x21, 0x00


	//----- nvinfo : EIATTR_KPARAM_INFO
	.align		4
.L_305:
        /*0048*/ 	.byte	0x04, 0x17
        /*004a*/ 	.short	(.L_307 - .L_306)
.L_306:
        /*004c*/ 	.word	0x00000000
        /*0050*/ 	.short	0x0002
        /*0052*/ 	.short	0x0010
        /*0054*/ 	.byte	0x00, 0xf5, 0x21, 0x00


	//----- nvinfo : EIATTR_KPARAM_INFO
	.align		4
.L_307:
        /*0058*/ 	.byte	0x04, 0x17
        /*005a*/ 	.short	(.L_309 - .L_308)
.L_308:
        /*005c*/ 	.word	0x00000000
        /*0060*/ 	.short	0x0001
        /*0062*/ 	.short	0x0008
        /*0064*/ 	.byte	0x00, 0xf5, 0x21, 0x00


	//----- nvinfo : EIATTR_KPARAM_INFO
	.align		4
.L_309:
        /*0068*/ 	.byte	0x04, 0x17
        /*006a*/ 	.short	(.L_311 - .L_310)
.L_310:
        /*006c*/ 	.word	0x00000000
        /*0070*/ 	.short	0x0000
        /*0072*/ 	.short	0x0000
        /*0074*/ 	.byte	0x00, 0xf5, 0x21, 0x00


	//----- nvinfo : EIATTR_SPARSE_MMA_MASK
	.align		4
.L_311:
        /*0078*/ 	.byte	0x03, 0x50
        /*007a*/ 	.short	0x0000


	//----- nvinfo : EIATTR_MAXREG_COUNT
	.align		4
        /*007c*/ 	.byte	0x03, 0x1b
        /*007e*/ 	.short	0x00ff


	//----- nvinfo : EIATTR_NUM_BARRIERS
	.align		4
        /*0080*/ 	.byte	0x02, 0x4c
        /*0082*/ 	.byte	0x01
	.zero		1


	//----- nvinfo : EIATTR_MERCURY_ISA_VERSION
	.align		4
        /*0084*/ 	.byte	0x03, 0x5f
        /*0086*/ 	.short	0x0101


	//----- nvinfo : EIATTR_COOP_GROUP_MASK_REGIDS
	.align		4
        /*0088*/ 	.byte	0x04, 0x29
        /*008a*/ 	.short	(.L_313 - .L_312)


	//   ....[0]....
.L_312:
        /*008c*/ 	.word	0xffffffff


	//   ....[1]....
        /*0090*/ 	.word	0xffffffff


	//   ....[2]....
        /*0094*/ 	.word	0xffffffff


	//   ....[3]....
        /*0098*/ 	.word	0xffffffff


	//   ....[4]....
        /*009c*/ 	.word	0xffffffff


	//   ....[5]....
        /*00a0*/ 	.word	0xffffffff


	//   ....[6]....
        /*00a4*/ 	.word	0xffffffff


	//   ....[7]....
        /*00a8*/ 	.word	0xffffffff


	//   ....[8]....
        /*00ac*/ 	.word	0xffffffff


	//   ....[9]....
        /*00b0*/ 	.word	0xffffffff


	//----- nvinfo : EIATTR_COOP_GROUP_INSTR_OFFSETS
	.align		4
.L_313:
        /*00b4*/ 	.byte	0x04, 0x28
        /*00b6*/ 	.short	(.L_315 - .L_314)


	//   ....[0]....
.L_314:
        /*00b8*/ 	.word	0x000007e0


	//   ....[1]....
        /*00bc*/ 	.word	0x00000800


	//   ....[2]....
        /*00c0*/ 	.word	0x00000820


	//   ....[3]....
        /*00c4*/ 	.word	0x00000850


	//   ....[4]....
        /*00c8*/ 	.word	0x00000880


	//   ....[5]....
        /*00cc*/ 	.word	0x00000980


	//   ....[6]....
        /*00d0*/ 	.word	0x000009a0


	//   ....[7]....
        /*00d4*/ 	.word	0x000009c0


	//   ....[8]....
        /*00d8*/ 	.word	0x000009e0


	//   ....[9]....
        /*00dc*/ 	.word	0x00000a00


	//----- nvinfo : EIATTR_VRC_CTA_INIT_COUNT
	.align		4
.L_315:
        /*00e0*/ 	.byte	0x02, 0x4a
	.zero		1
	.zero		1


	//----- nvinfo : EIATTR_EXIT_INSTR_OFFSETS
	.align		4
        /*00e4*/ 	.byte	0x04, 0x1c
        /*00e6*/ 	.short	(.L_317 - .L_316)


	//   ....[0]....
.L_316:
        /*00e8*/ 	.word	0x00000040


	//   ....[1]....
        /*00ec*/ 	.word	0x000008f0


	//   ....[2]....
        /*00f0*/ 	.word	0x00000a10


	//   ....[3]....
        /*00f4*/ 	.word	0x00000b00


	//----- nvinfo : EIATTR_CRS_STACK_SIZE
	.align		4
.L_317:
        /*00f8*/ 	.byte	0x04, 0x1e
        /*00fa*/ 	.short	(.L_319 - .L_318)
.L_318:
        /*00fc*/ 	.word	0x00000000


	//----- nvinfo : EIATTR_CBANK_PARAM_SIZE
	.align		4
.L_319:
        /*0100*/ 	.byte	0x03, 0x19
        /*0102*/ 	.short	0x0029


	//----- nvinfo : EIATTR_PARAM_CBANK
	.align		4
        /*0104*/ 	.byte	0x04, 0x0a
        /*0106*/ 	.short	(.L_321 - .L_320)
	.align		4
.L_320:
        /*0108*/ 	.word	index@(.nv.constant0._Z11gemv_kernelI13__nv_bfloat1614__nv_bfloat162Li256EEvPKT_S4_S4_PS2_iib)
        /*010c*/ 	.short	0x0380
        /*010e*/ 	.short	0x0029


	//----- nvinfo : EIATTR_SW_WAR
	.align		4
.L_321:
        /*0110*/ 	.byte	0x04, 0x36
        /*0112*/ 	.short	(.L_323 - .L_322)
.L_322:
        /*0114*/ 	.word	0x00000008
.L_323:


//--------------------- .nv.info._Z11gemv_kernelI13__nv_bfloat1614__nv_bfloat162Li128EEvPKT_S4_S4_PS2_iib --------------------------
	.section	.nv.info._Z11gemv_kernelI13__nv_bfloat1614__nv_bfloat162Li128EEvPKT_S4_S4_PS2_iib,"",@"SHT_CUDA_INFO"
	.sectionflags	@""
	.align	4


	//----- nvinfo : EIATTR_CUDA_API_VERSION
	.align		4
        /*0000*/ 	.byte	0x04, 0x37
        /*0002*/ 	.short	(.L_325 - .L_324)
.L_324:
        /*0004*/ 	.word	0x00000082


	//----- nvinfo : EIATTR_KPARAM_INFO
	.align		4
.L_325:
        /*0008*/ 	.byte	0x04, 0x17
        /*000a*/ 	.short	(.L_327 - .L_326)
.L_326:
        /*000c*/ 	.word	0x00000000
        /*0010*/ 	.short	0x0006
        /*0012*/ 	.short	0x0028
        /*0014*/ 	.byte	0x00, 0xf0, 0x05, 0x00


	//----- nvinfo : EIATTR_KPARAM_INFO
	.align		4
.L_327:
        /*0018*/ 	.byte	0x04, 0x17
        /*001a*/ 	.short	(.L_329 - .L_328)
.L_328:
        /*001c*/ 	.word	0x00000000
        /*0020*/ 	.short	0x0005
        /*0022*/ 	.short	0x0024
        /*0024*/ 	.byte	0x00, 0xf0, 0x11, 0x00


	//----- nvinfo : EIATTR_KPARAM_INFO
	.align		4
.L_329:
        /*0028*/ 	.byte	0x04, 0x17
        /*002a*/ 	.short	(.L_331 - .L_330)
.L_330:
        /*002c*/ 	.word	0x00000000
        /*0030*/ 	.short	0x0004
        /*0032*/ 	.short	0x0020
        /*0034*/ 	.byte	0x00, 0xf0, 0x11, 0x00


	//----- nvinfo : EIATTR_KPARAM_INFO
	.align		4
.L_331:
        /*0038*/ 	.byte	0x04, 0x17
        /*003a*/ 	.short	(.L_333 - .L_332)
.L_332:
        /*003c*/ 	.word	0x00000000
        /*0040*/ 	.short	0x0003
        /*0042*/ 	.short	0x0018
        /*0044*/ 	.byte	0x00, 0xf5, 0x21, 0x00


	//----- nvinfo : EIATTR_KPARAM_INFO
	.align		4
.L_333:
        /*0048*/ 	.byte	0x04, 0x17
        /*004a*/ 	.short	(.L_335 - .L_334)
.L_334:
        /*004c*/ 	.word	0x00000000
        /*0050*/ 	.short	0x0002
        /*0052*/ 	.short	0x0010
        /*0054*/ 	.byte	0x00, 0xf5, 0x21, 0x00


	//----- nvinfo : EIATTR_KPARAM_INFO
	.align		4
.L_335:
        /*0058*/ 	.byte	0x04, 0x17
        /*005a*/ 	.short	(.L_337 - .L_336)
.L_336:
        /*005c*/ 	.word	0x00000000
        /*0060*/ 	.short	0x0001
        /*0062*/ 	.short	0x0008
        /*0064*/ 	.byte	0x00, 0xf5, 0x21, 0x00


	//----- nvinfo : EIATTR_KPARAM_INFO
	.align		4
.L_337:
        /*0068*/ 	.byte	0x04, 0x17
        /*006a*/ 	.short	(.L_339 - .L_338)
.L_338:
        /*006c*/ 	.word	0x00000000
        /*0070*/ 	.short	0x0000
        /*0072*/ 	.short	0x0000
        /*0074*/ 	.byte	0x00, 0xf5, 0x21, 0x00


	//----- nvinfo : EIATTR_SPARSE_MMA_MASK
	.align		4
.L_339:
        /*0078*/ 	.byte	0x03, 0x50
        /*007a*/ 	.short	0x0000


	//----- nvinfo : EIATTR_MAXREG_COUNT
	.align		4
        /*007c*/ 	.byte	0x03, 0x1b
        /*007e*/ 	.short	0x00ff


	//----- nvinfo : EIATTR_NUM_BARRIERS
	.align		4
        /*0080*/ 	.byte	0x02, 0x4c
        /*0082*/ 	.byte	0x01
	.zero		1


	//----- nvinfo : EIATTR_MERCURY_ISA_VERSION
	.align		4
        /*0084*/ 	.byte	0x03, 0x5f
        /*0086*/ 	.short	0x0101


	//----- nvinfo : EIATTR_COOP_GROUP_MASK_REGIDS
	.align		4
        /*0088*/ 	.byte	0x04, 0x29
        /*008a*/ 	.short	(.L_341 - .L_340)


	//   ....[0]....
.L_340:
        /*008c*/ 	.word	0xffffffff


	//   ....[1]....
        /*0090*/ 	.word	0xffffffff


	//   ....[2]....
        /*0094*/ 	.word	0xffffffff


	//   ....[3]....
        /*0098*/ 	.word	0xffffffff


	//   ....[4]....
        /*009c*/ 	.word	0xffffffff


	//   ....[5]....
        /*00a0*/ 	.word	0xffffffff


	//   ....[6]....
        /*00a4*/ 	.word	0xffffffff


	//   ....[7]....
        /*00a8*/ 	.word	0xffffffff


	//   ....[8]....
        /*00ac*/ 	.word	0xffffffff


	//   ....[9]....
        /*00b0*/ 	.word	0xffffffff


	//----- nvinfo : EIATTR_COOP_GROUP_INSTR_OFFSETS
	.align		4
.L_341:
        /*00b4*/ 	.byte	0x04, 0x28
        /*00b6*/ 	.short	(.L_343 - .L_342)


	//   ....[0]....
.L_342:
        /*00b8*/ 	.word	0x000007e0


	//   ....[1]....
        /*00bc*/ 	.word	0x00000800


	//   ....[2]....
        /*00c0*/ 	.word	0x00000820


	//   ....[3]....
        /*00c4*/ 	.word	0x00000850


	//   ....[4]....
        /*00c8*/ 	.word	0x00000880


	//   ....[5]....
        /*00cc*/ 	.word	0x00000980


	//   ....[6]....
        /*00d0*/ 	.word	0x000009a0


	//   ....[7]....
        /*00d4*/ 	.word	0x000009c0


	//   ....[8]....
        /*00d8*/ 	.word	0x000009e0


	//   ....[9]....
        /*00dc*/ 	.word	0x00000a00


	//----- nvinfo : EIATTR_VRC_CTA_INIT_COUNT
	.align		4
.L_343:
        /*00e0*/ 	.byte	0x02, 0x4a
	.zero		1
	.zero		1


	//----- nvinfo : EIATTR_EXIT_INSTR_OFFSETS
	.align		4
        /*00e4*/ 	.byte	0x04, 0x1c
        /*00e6*/ 	.short	(.L_345 - .L_344)


	//   ....[0]....
.L_344:
        /*00e8*/ 	.word	0x00000040


	//   ....[1]....
        /*00ec*/ 	.word	0x000008f0


	//   ....[2]....
        /*00f0*/ 	.word	0x00000a10


	//   ....[3]....
        /*00f4*/ 	.word	0x00000b00


	//----- nvinfo : EIATTR_CRS_STACK_SIZE
	.align		4
.L_345:
        /*00f8*/ 	.byte	0x04, 0x1e
        /*00fa*/ 	.short	(.L_347 - .L_346)
.L_346:
        /*00fc*/ 	.word	0x00000000


	//----- nvinfo : EIATTR_CBANK_PARAM_SIZE
	.align		4
.L_347:
        /*0100*/ 	.byte	0x03, 0x19
        /*0102*/ 	.short	0x0029


	//----- nvinfo : EIATTR_PARAM_CBANK
	.align		4
        /*0104*/ 	.byte	0x04, 0x0a
        /*0106*/ 	.short	(.L_349 - .L_348)
	.align		4
.L_348:
        /*0108*/ 	.word	index@(.nv.constant0._Z11gemv_kernelI13__nv_bfloat1614__nv_bfloat162Li128EEvPKT_S4_S4_PS2_iib)
        /*010c*/ 	.short	0x0380
        /*010e*/ 	.short	0x0029


	//----- nvinfo : EIATTR_SW_WAR
	.align		4
.L_349:
        /*0110*/ 	.byte	0x04, 0x36
        /*0112*/ 	.short	(.L_351 - .L_350)
.L_350:
        /*0114*/ 	.word	0x00000008
.L_351:


//--------------------- .nv.info._Z11gemv_kernelI13__nv_bfloat1614__nv_bfloat162Li64EEvPKT_S4_S4_PS2_iib --------------------------
	.section	.nv.info._Z11gemv_kernelI13__nv_bfloat1614__nv_bfloat162Li64EEvPKT_S4_S4_PS2_iib,"",@"SHT_CUDA_INFO"
	.sectionflags	@""
	.align	4


	//----- nvinfo : EIATTR_CUDA_API_VERSION
	.align		4
        /*0000*/ 	.byte	0x04, 0x37
        /*0002*/ 	.short	(.L_353 - .L_352)
.L_352:
        /*0004*/ 	.word	0x00000082


	//----- nvinfo : EIATTR_KPARAM_INFO
	.align		4
.L_353:
        /*0008*/ 	.byte	0x04, 0x17
        /*000a*/ 	.short	(.L_355 - .L_354)
.L_354:
        /*000c*/ 	.word	0x00000000
        /*0010*/ 	.short	0x0006
        /*0012*/ 	.short	0x0028
        /*0014*/ 	.byte	0x00, 0xf0, 0x05, 0x00


	//----- nvinfo : EIATTR_KPARAM_INFO
	.align		4
.L_355:
        /*0018*/ 	.byte	0x04, 0x17
        /*001a*/ 	.short	(.L_357 - .L_356)
.L_356:
        /*001c*/ 	.word	0x00000000
        /*0020*/ 	.short	0x0005
        /*0022*/ 	.short	0x0024
        /*0024*/ 	.byte	0x00, 0xf0, 0x11, 0x00


	//----- nvinfo : EIATTR_KPARAM_INFO
	.align		4
.L_357:
        /*0028*/ 	.byte	0x04, 0x17
        /*002a*/ 	.short	(.L_359 - .L_358)
.L_358:
        /*002c*/ 	.word	0x00000000
        /*0030*/ 	.short	0x0004
        /*0032*/ 	.short	0x0020
        /*0034*/ 	.byte	0x00, 0xf0, 0x11, 0x00


	//----- nvinfo : EIATTR_KPARAM_INFO
	.align		4
.L_359:
        /*0038*/ 	.byte	0x04, 0x17
        /*003a*/ 	.short	(.L_361 - .L_360)
.L_360:
        /*003c*/ 	.word	0x00000000
        /*0040*/ 	.short	0x0003
        /*0042*/ 	.short	0x0018
        /*0044*/ 	.byte	0x00, 0xf5, 0x21, 0x00


	//----- nvinfo : EIATTR_KPARAM_INFO
	.align		4
.L_361:
        /*0048*/ 	.byte	0x04, 0x17
        /*004a*/ 	.short	(.L_363 - .L_362)
.L_362:
        /*004c*/ 	.word	0x00000000
        /*0050*/ 	.short	0x0002
        /*0052*/ 	.short	0x0010
        /*0054*/ 	.byte	0x00, 0xf5, 0x21, 0x00


	//----- nvinfo : EIATTR_KPARAM_INFO
	.align		4
.L_363:
        /*0058*/ 	.byte	0x04, 0x17
        /*005a*/ 	.short	(.L_365 - .L_364)
.L_364:
        /*005c*/ 	.word	0x00000000
        /*0060*/ 	.short	0x0001
        /*0062*/ 	.short	0x0008
        /*0064*/ 	.byte	0x00, 0xf5, 0x21, 0x00


	//----- nvinfo : EIATTR_KPARAM_INFO
	.align		4
.L_365:
        /*0068*/ 	.byte	0x04, 0x17
        /*006a*/ 	.short	(.L_367 - .L_366)
.L_366:
        /*006c*/ 	.word	0x00000000
        /*0070*/ 	.short	0x0000
        /*0072*/ 	.short	0x0000
        /*0074*/ 	.byte	0x00, 0xf5, 0x21, 0x00


	//----- nvinfo : EIATTR_SPARSE_MMA_MASK
	.align		4
.L_367:
        /*0078*/ 	.byte	0x03, 0x50
        /*007a*/ 	.short	0x0000


	//----- nvinfo : EIATTR_MAXREG_COUNT
	.align		4
        /*007c*/ 	.byte	0x03, 0x1b
        /*007e*/ 	.short	0x00ff


	//----- nvinfo : EIATTR_NUM_BARRIERS
	.align		4
        /*0080*/ 	.byte	0x02, 0x4c
        /*0082*/ 	.byte	0x01
	.zero		1


	//----- nvinfo : EIATTR_MERCURY_ISA_VERSION
	.align		4
        /*0084*/ 	.byte	0x03, 0x5f
        /*0086*/ 	.short	0x0101


	//----- nvinfo : EIATTR_COOP_GROUP_MASK_REGIDS
	.align		4
        /*0088*/ 	.byte	0x04, 0x29
        /*008a*/ 	.short	(.L_369 - .L_368)


	//   ....[0]....
.L_368:
        /*008c*/ 	.word	0xffffffff


	//   ....[1]....
        /*0090*/ 	.word	0xffffffff


	//   ....[2]....
        /*0094*/ 	.word	0xffffffff


	//   ....[3]....
        /*0098*/ 	.word	0xffffffff


	//   ....[4]....
        /*009c*/ 	.word	0xffffffff


	//   ....[5]....
        /*00a0*/ 	.word	0xffffffff


	//   ....[6]....
        /*00a4*/ 	.word	0xffffffff


	//   ....[7]....
        /*00a8*/ 	.word	0xffffffff


	//   ....[8]....
        /*00ac*/ 	.word	0xffffffff


	//   ....[9]....
        /*00b0*/ 	.word	0xffffffff


	//----- nvinfo : EIATTR_COOP_GROUP_INSTR_OFFSETS
	.align		4
.L_369:
        /*00b4*/ 	.byte	0x04, 0x28
        /*00b6*/ 	.short	(.L_371 - .L_370)


	//   ....[0]....
.L_370:
        /*00b8*/ 	.word	0x000007e0


	//   ....[1]....
        /*00bc*/ 	.word	0x00000800


	//   ....[2]....
        /*00c0*/ 	.word	0x00000820


	//   ....[3]....
        /*00c4*/ 	.word	0x00000850


	//   ....[4]....
        /*00c8*/ 	.word	0x00000880


	//   ....[5]....
        /*00cc*/ 	.word	0x00000980


	//   ....[6]....
        /*00d0*/ 	.word	0x000009a0


	//   ....[7]....
        /*00d4*/ 	.word	0x000009c0


	//   ....[8]....
        /*00d8*/ 	.word	0x000009e0


	//   ....[9]....
        /*00dc*/ 	.word	0x00000a00


	//----- nvinfo : EIATTR_VRC_CTA_INIT_COUNT
	.align		4
.L_371:
        /*00e0*/ 	.byte	0x02, 0x4a
	.zero		1
	.zero		1


	//----- nvinfo : EIATTR_EXIT_INSTR_OFFSETS
	.align		4
        /*00e4*/ 	.byte	0x04, 0x1c
        /*00e6*/ 	.short	(.L_373 - .L_372)


	//   ....[0]....
.L_372:
        /*00e8*/ 	.word	0x00000040


	//   ....[1]....
        /*00ec*/ 	.word	0x000008f0


	//   ....[2]....
        /*00f0*/ 	.word	0x00000a10


	//   ....[3]....
        /*00f4*/ 	.word	0x00000b00


	//----- nvinfo : EIATTR_CRS_STACK_SIZE
	.align		4
.L_373:
        /*00f8*/ 	.byte	0x04, 0x1e
        /*00fa*/ 	.short	(.L_375 - .L_374)
.L_374:
        /*00fc*/ 	.word	0x00000000


	//----- nvinfo : EIATTR_CBANK_PARAM_SIZE
	.align		4
.L_375:
        /*0100*/ 	.byte	0x03, 0x19
        /*0102*/ 	.short	0x0029


	//----- nvinfo : EIATTR_PARAM_CBANK
	.align		4
        /*0104*/ 	.byte	0x04, 0x0a
        /*0106*/ 	.short	(.L_377 - .L_376)
	.align		4
.L_376:
        /*0108*/ 	.word	index@(.nv.constant0._Z11gemv_kernelI13__nv_bfloat1614__nv_bfloat162Li64EEvPKT_S4_S4_PS2_iib)
        /*010c*/ 	.short	0x0380
        /*010e*/ 	.short	0x0029


	//----- nvinfo : EIATTR_SW_WAR
	.align		4
.L_377:
        /*0110*/ 	.byte	0x04, 0x36
        /*0112*/ 	.short	(.L_379 - .L_378)
.L_378:
        /*0114*/ 	.word	0x00000008
.L_379:


//--------------------- .nv.info._Z11gemv_kernelI13__nv_bfloat1614__nv_bfloat162Li32EEvPKT_S4_S4_PS2_iib --------------------------
	.section	.nv.info._Z11gemv_kernelI13__nv_bfloat1614__nv_bfloat162Li32EEvPKT_S4_S4_PS2_iib,"",@"SHT_CUDA_INFO"
	.sectionflags	@""
	.align	4


	//----- nvinfo : EIATTR_CUDA_API_VERSION
	.align		4
        /*0000*/ 	.byte	0x04, 0x37
        /*0002*/ 	.short	(.L_381 - .L_380)
.L_380:
        /*0004*/ 	.word	0x00000082


	//----- nvinfo : EIATTR_KPARAM_INFO
	.align		4
.L_381:
        /*0008*/ 	.byte	0x04, 0x17
        /*000a*/ 	.short	(.L_383 - .L_382)
.L_382:
        /*000c*/ 	.word	0x00000000
        /*0010*/ 	.short	0x0006
        /*0012*/ 	.short	0x0028
        /*0014*/ 	.byte	0x00, 0xf0, 0x05, 0x00


	//----- nvinfo : EIATTR_KPARAM_INFO
	.align		4
.L_383:
        /*0018*/ 	.byte	0x04, 0x17
        /*001a*/ 	.short	(.L_385 - .L_384)
.L_384:
        /*001c*/ 	.word	0x00000000
        /*0020*/ 	.short	0x0005
        /*0022*/ 	.short	0x0024
        /*0024*/ 	.byte	0x00, 0xf0, 0x11, 0x00


	//----- nvinfo : EIATTR_KPARAM_INFO
	.align		4
.L_385:
        /*0028*/ 	.byte	0x04, 0x17
        /*002a*/ 	.short	(.L_387 - .L_386)
.L_386:
        /*002c*/ 	.word	0x00000000
        /*0030*/ 	.short	0x0004
        /*0032*/ 	.short	0x0020
        /*0034*/ 	.byte	0x00, 0xf0, 0x11, 0x00


	//----- nvinfo : EIATTR_KPARAM_INFO
	.align		4
.L_387:
        /*0038*/ 	.byte	0x04, 0x17
        /*003a*/ 	.short	(.L_389 - .L_388)
.L_388:
        /*003c*/ 	.word	0x00000000
        /*0040*/ 	.short	0x0003
        /*0042*/ 	.short	0x0018
        /*0044*/ 	.byte	0x00, 0xf5, 0x21, 0x00


	//----- nvinfo : EIATTR_KPARAM_INFO
	.align		4
.L_389:
        /*0048*/ 	.byte	0x04, 0x17
        /*004a*/ 	.short	(.L_391 - .L_390)
.L_390:
        /*004c*/ 	.word	0x00000000
        /*0050*/ 	.short	0x0002
        /*0052*/ 	.short	0x0010
        /*0054*/ 	.byte	0x00, 0xf5, 0x21, 0x00


	//----- nvinfo : EIATTR_KPARAM_INFO
	.align		4
.L_391:
        /*0058*/ 	.byte	0x04, 0x17
        /*005a*/ 	.short	(.L_393 - .L_392)
.L_392:
        /*005c*/ 	.word	0x00000000
        /*0060*/ 	.short	0x0001
        /*0062*/ 	.short	0x0008
        /*0064*/ 	.byte	0x00, 0xf5, 0x21, 0x00


	//----- nvinfo : EIATTR_KPARAM_INFO
	.align		4
.L_393:
        /*0068*/ 	.byte	0x04, 0x17
        /*006a*/ 	.short	(.L_395 - .L_394)
.L_394:
        /*006c*/ 	.word	0x00000000
        /*0070*/ 	.short	0x0000
        /*0072*/ 	.short	0x0000
        /*0074*/ 	.byte	0x00, 0xf5, 0x21, 0x00


	//----- nvinfo : EIATTR_SPARSE_MMA_MASK
	.align		4
.L_395:
        /*0078*/ 	.byte	0x03, 0x50
        /*007a*/ 	.short	0x0000


	//----- nvinfo : EIATTR_MAXREG_COUNT
	.align		4
        /*007c*/ 	.byte	0x03, 0x1b
        /*007e*/ 	.short	0x00ff


	//----- nvinfo : EIATTR_MERCURY_ISA_VERSION
	.align		4
        /*0080*/ 	.byte	0x03, 0x5f
        /*0082*/ 	.short	0x0101


	//----- nvinfo : EIATTR_COOP_GROUP_MASK_REGIDS
	.align		4
        /*0084*/ 	.byte	0x04, 0x29
        /*0086*/ 	.short	(.L_397 - .L_396)


	//   ....[0]....
.L_396:
        /*0088*/ 	.word	0xffffffff


	//   ....[1]....
        /*008c*/ 	.word	0xffffffff


	//   ....[2]....
        /*0090*/ 	.word	0xffffffff


	//   ....[3]....
        /*0094*/ 	.word	0xffffffff


	//   ....[4]....
        /*0098*/ 	.word	0xffffffff


	//----- nvinfo : EIATTR_COOP_GROUP_INSTR_OFFSETS
	.align		4
.L_397:
        /*009c*/ 	.byte	0x04, 0x28
        /*009e*/ 	.short	(.L_399 - .L_398)


	//   ....[0]....
.L_398:
        /*00a0*/ 	.word	0x00000800


	//   ....[1]....
        /*00a4*/ 	.word	0x00000830


	//   ....[2]....
        /*00a8*/ 	.word	0x00000850


	//   ....[3]....
        /*00ac*/ 	.word	0x00000870


	//   ....[4]....
        /*00b0*/ 	.word	0x00000890


	//----- nvinfo : EIATTR_VRC_CTA_INIT_COUNT
	.align		4
.L_399:
        /*00b4*/ 	.byte	0x02, 0x4a
	.zero		1
	.zero		1


	//----- nvinfo : EIATTR_EXIT_INSTR_OFFSETS
	.align		4
        /*00b8*/ 	.byte	0x04, 0x1c
        /*00ba*/ 	.short	(.L_401 - .L_400)


	//   ....[0]....
.L_400:
        /*00bc*/ 	.word	0x00000040


	//   ....[1]....
        /*00c0*/ 	.word	0x000008a0


	//   ....[2]....
        /*00c4*/ 	.word	0x00000990


	//----- nvinfo : EIATTR_CRS_STACK_SIZE
	.align		4
.L_401:
        /*00c8*/ 	.byte	0x04, 0x1e
        /*00ca*/ 	.short	(.L_403 - .L_402)
.L_402:
        /*00cc*/ 	.word	0x00000000


	//----- nvinfo : EIATTR_CBANK_PARAM_SIZE
	.align		4
.L_403:
        /*00d0*/ 	.byte	0x03, 0x19
        /*00d2*/ 	.short	0x0029


	//----- nvinfo : EIATTR_PARAM_CBANK
	.align		4
        /*00d4*/ 	.byte	0x04, 0x0a
        /*00d6*/ 	.short	(.L_405 - .L_404)
	.align		4
.L_404:
        /*00d8*/ 	.word	index@(.nv.constant0._Z11gemv_kernelI13__nv_bfloat1614__nv_bfloat162Li32EEvPKT_S4_S4_PS2_iib)
        /*00dc*/ 	.short	0x0380
        /*00de*/ 	.short	0x0029


	//----- nvinfo : EIATTR_SW_WAR
	.align		4
.L_405:
        /*00e0*/ 	.byte	0x04, 0x36
        /*00e2*/ 	.short	(.L_407 - .L_406)
.L_406:
        /*00e4*/ 	.word	0x00000008
.L_407:


//--------------------- .nv.callgraph             --------------------------
	.section	.nv.callgraph,"",@"SHT_CUDA_CALLGRAPH"
	.align	4
	.sectionentsize	8
	.align		4
        /*0000*/ 	.word	0x00000000
	.align		4
        /*0004*/ 	.word	0xffffffff
	.align		4
        /*0008*/ 	.word	0x00000000
	.align		4
        /*000c*/ 	.word	0xfffffffe
	.align		4
        /*0010*/ 	.word	0x00000000
	.align		4
        /*0014*/ 	.word	0xfffffffd
	.align		4
        /*0018*/ 	.word	0x00000000
	.align		4
        /*001c*/ 	.word	0xfffffffc


//--------------------- .text._Z11gemv_kernelIf6float2Li256EEvPKT_S3_S3_PS1_iib --------------------------
	.section	.text._Z11gemv_kernelIf6float2Li256EEvPKT_S3_S3_PS1_iib,"ax",@progbits
	.align	128
        .global         _Z11gemv_kernelIf6float2Li256EEvPKT_S3_S3_PS1_iib
        .type           _Z11gemv_kernelIf6float2Li256EEvPKT_S3_S3_PS1_iib,@function
        .size           _Z11gemv_kernelIf6float2Li256EEvPKT_S3_S3_PS1_iib,(.L_x_134 - _Z11gemv_kernelIf6float2Li256EEvPKT_S3_S3_PS1_iib)
        .other          _Z11gemv_kernelIf6float2Li256EEvPKT_S3_S3_PS1_iib,@"STO_CUDA_ENTRY STV_DEFAULT"
_Z11gemv_kernelIf6float2Li256EEvPKT_S3_S3_PS1_iib:
.text._Z11gemv_kernelIf6float2Li256EEvPKT_S3_S3_PS1_iib:
[----:B------:R-:W-:Y:S01]  /*0000*/  LDC R1, c[0x0][0x37c] ;  /* 0x0000df00ff017b82 */ /* 0x000fe20000000800 */
[----:B------:R-:W0:Y:S01]  /*0010*/  S2R R0, SR_CTAID.X ;  /* 0x0000000000007919 */ /* 0x000e220000002500 */
[----:B------:R-:W0:Y:S02]  /*0020*/  LDCU UR4, c[0x0][0x3a0] ;  /* 0x00007400ff0477ac */ /* 0x000e240008000800 */
[----:B0-----:R-:W-:-:S13]  /*0030*/  ISETP.GE.AND P0, PT, R0, UR4, PT ;  /* 0x0000000400007c0c */ /* 0x001fda000bf06270 */
[----:B------:R-:W-:Y:S05]  /*0040*/  @P0 EXIT ;  /* 0x000000000000094d */ /* 0x000fea0003800000 */
[----:B------:R-:W0:Y:S01]  /*0050*/  LDC R3, c[0x0][0x3a4] ;  /* 0x0000e900ff037b82 */ /* 0x000e220000000800 */
[----:B------:R-:W1:Y:S01]  /*0060*/  S2R R2, SR_TID.X ;  /* 0x0000000000027919 */ /* 0x000e620000002100 */
[----:B------:R-:W2:Y:S01]  /*0070*/  LDCU.64 UR6, c[0x0][0x358] ;  /* 0x00006b00ff0677ac */ /* 0x000ea20008000a00 */
[----:B------:R-:W-:Y:S01]  /*0080*/  BSSY.RECONVERGENT B0, `(.L_x_0) ;  /* 0x00000cb000007945 */ /* 0x000fe20003800200 */
[----:B------:R-:W-:Y:S01]  /*0090*/  HFMA2 R23, -RZ, RZ, 0, 0 ;  /* 0x00000000ff177431 */ /* 0x000fe200000001ff */
[----:B------:R-:W3:Y:S03]  /*00a0*/  LDCU.64 UR8, c[0x0][0x388] ;  /* 0x00007100ff0877ac */ /* 0x000ee60008000a00 */
[----:B------:R-:W4:Y:S01]  /*00b0*/  LDC.64 R26, c[0x0][0x380] ;  /* 0x0000e000ff1a7b82 */ /* 0x000f220000000a00 */
[-C--:B0-----:R-:W-:Y:S01]  /*00c0*/  LEA.HI R7, R3, R3.reuse, RZ, 0x1 ;  /* 0x0000000303077211 */ /* 0x081fe200078f08ff */
[----:B------:R-:W-:-:S03]  /*00d0*/  IMAD R5, R0, R3, RZ ;  /* 0x0000000300057224 */ /* 0x000fc600078e02ff */
[----:B------:R-:W-:Y:S01]  /*00e0*/  SHF.R.S32.HI R7, RZ, 0x1, R7 ;  /* 0x00000001ff077819 */ /* 0x000fe20000011407 */
[----:B----4-:R-:W-:-:S03]  /*00f0*/  IMAD.WIDE R26, R5, 0x4, R26 ;  /* 0x00000004051a7825 */ /* 0x010fc600078e021a */
[----:B-1----:R-:W-:-:S13]  /*0100*/  ISETP.GE.AND P0, PT, R2, R7, PT ;  /* 0x000000070200720c */ /* 0x002fda0003f06270 */
[----:B--23--:R-:W-:Y:S05]  /*0110*/  @P0 BRA `(.L_x_1) ;  /* 0x0000000c00040947 */ /* 0x00cfea0003800000 */
[----:B------:R-:W-:Y:S01]  /*0120*/  LOP3.LUT R4, RZ, R2, RZ, 0x33, !PT ;  /* 0x00000002ff047212 */ /* 0x000fe200078e33ff */
[----:B------:R-:W-:Y:S01]  /*0130*/  BSSY.RECONVERGENT B1, `(.L_x_2) ;  /* 0x0000025000017945 */ /* 0x000fe20003800200 */
[----:B------:R-:W-:Y:S02]  /*0140*/  MOV R23, RZ ;  /* 0x000000ff00177202 */ /* 0x000fe40000000f00 */
[----:B------:R-:W-:-:S04]  /*0150*/  IADD3 R6, PT, PT, R7, R4, RZ ;  /* 0x0000000407067210 */ /* 0x000fc80007ffe0ff */
[C---:B------:R-:W-:Y:S02]  /*0160*/  LOP3.LUT R4, R6.reuse, 0x300, RZ, 0xc0, !PT ;  /* 0x0000030006047812 */ /* 0x040fe400078ec0ff */
[----:B------:R-:W-:Y:S02]  /*0170*/  ISETP.GE.U32.AND P0, PT, R6, 0x300, PT ;  /* 0x000003000600780c */ /* 0x000fe40003f06070 */
[----:B------:R-:W-:Y:S02]  /*0180*/  ISETP.NE.AND P1, PT, R4, 0x300, PT ;  /* 0x000003000400780c */ /* 0x000fe40003f25270 */
[----:B------:R-:W-:-:S11]  /*0190*/  MOV R4, R2 ;  /* 0x0000000200047202 */ /* 0x000fd60000000f00 */
[----:B------:R-:W-:Y:S05]  /*01a0*/  @!P1 BRA `(.L_x_3) ;  /* 0x0000000000749947 */ /* 0x000fea0003800000 */
[----:B------:R-:W0:Y:S01]  /*01b0*/  LDC.64 R10, c[0x0][0x388] ;  /* 0x0000e200ff0a7b82 */ /* 0x000e220000000a00 */
[----:B------:R-:W1:Y:S01]  /*01c0*/  LDCU.64 UR4, c[0x0][0x380] ;  /* 0x00007000ff0477ac */ /* 0x000e620008000a00 */
[----:B------:R-:W-:Y:S01]  /*01d0*/  IMAD.WIDE R4, R5, 0x4, RZ ;  /* 0x0000000405047825 */ /* 0x000fe200078e02ff */
[----:B------:R-:W-:-:S03]  /*01e0*/  LEA.HI R6, R6, 0x1, RZ, 0x18 ;  /* 0x0000000106067811 */ /* 0x000fc600078fc0ff */
[----:B------:R-:W-:Y:S01]  /*01f0*/  HFMA2 R23, -RZ, RZ, 0, 0 ;  /* 0x00000000ff177431 */ /* 0x000fe200000001ff */
[----:B------:R-:W-:Y:S01]  /*0200*/  LOP3.LUT R6, R6, 0x3, RZ, 0xc0, !PT ;  /* 0x0000000306067812 */ /* 0x000fe200078ec0ff */
[----:B------:R-:W-:-:S03]  /*0210*/  IMAD.WIDE.U32 R8, R2, 0x8, R4 ;  /* 0x0000000802087825 */ /* 0x000fc600078e0004 */
[----:B------:R-:W-:Y:S02]  /*0220*/  IADD3 R6, PT, PT, -R6, RZ, RZ ;  /* 0x000000ff06067210 */ /* 0x000fe40007ffe1ff */
[----:B-1----:R-:W-:-:S04]  /*0230*/  IADD3 R13, P1, PT, R8, UR4, RZ ;  /* 0x00000004080d7c10 */ /* 0x002fc8000ff3e0ff */
[----:B------:R-:W-:Y:S01]  /*0240*/  IADD3.X R14, PT, PT, R9, UR5, RZ, P1, !PT ;  /* 0x00000005090e7c10 */ /* 0x000fe20008ffe4ff */
[----:B0-----:R-:W-:-:S03]  /*0250*/  IMAD.WIDE.U32 R4, R2, 0x8, R10 ;  /* 0x0000000802047825 */ /* 0x001fc600078e000a */
[----:B------:R-:W-:Y:S02]  /*0260*/  MOV R15, R4 ;  /* 0x00000004000f7202 */ /* 0x000fe40000000f00 */
[----:B------:R-:W-:-:S07]  /*0270*/  MOV R4, R2 ;  /* 0x0000000200047202 */ /* 0x000fce0000000f00 */
.L_x_4:
[----:B------:R-:W-:Y:S02]  /*0280*/  MOV R8, R13 ;  /* 0x0000000d00087202 */ /* 0x000fe40000000f00 */
[----:B------:R-:W-:Y:S02]  /*0290*/  MOV R9, R14 ;  /* 0x0000000e00097202 */ /* 0x000fe40000000f00 */
[----:B------:R-:W-:Y:S02]  /*02a0*/  MOV R10, R15 ;  /* 0x0000000f000a7202 */ /* 0x000fe40000000f00 */
[----:B------:R-:W-:Y:S02]  /*02b0*/  MOV R11, R5 ;  /* 0x00000005000b7202 */ /* 0x000fe40000000f00 */
[----:B------:R-:W2:Y:S04]  /*02c0*/  LDG.E.64.CONSTANT R8, desc[UR6][R8.64] ;  /* 0x0000000608087981 */ /* 0x000ea8000c1e9b00 */
[----:B------:R-:W2:Y:S01]  /*02d0*/  LDG.E.64.CONSTANT R10, desc[UR6][R10.64] ;  /* 0x000000060a0a7981 */ /* 0x000ea2000c1e9b00 */
[----:B------:R-:W-:-:S02]  /*02e0*/  IADD3 R6, PT, PT, R6, 0x1, RZ ;  /* 0x0000000106067810 */ /* 0x000fc40007ffe0ff */
[----:B------:R-:W-:Y:S02]  /*02f0*/  IADD3 R15, P2, PT, R15, 0x800, RZ ;  /* 0x000008000f0f7810 */ /* 0x000fe40007f5e0ff */
[----:B------:R-:W-:Y:S02]  /*0300*/  ISETP.NE.AND P1, PT, R6, RZ, PT ;  /* 0x000000ff0600720c */ /* 0x000fe40003f25270 */
[----:B------:R-:W-:Y:S02]  /*0310*/  IADD3 R13, P3, PT, R13, 0x800, RZ ;  /* 0x000008000d0d7810 */ /* 0x000fe40007f7e0ff */
[----:B------:R-:W-:Y:S02]  /*0320*/  IADD3 R4, PT, PT, R4, 0x100, RZ ;  /* 0x0000010004047810 */ /* 0x000fe40007ffe0ff */
[----:B------:R-:W-:Y:S02]  /*0330*/  IADD3.X R5, PT, PT, RZ, R5, RZ, P2, !PT ;  /* 0x00000005ff057210 */ /* 0x000fe400017fe4ff */
[----:B------:R-:W-:Y:S01]  /*0340*/  IADD3.X R14, PT, PT, RZ, R14, RZ, P3, !PT ;  /* 0x0000000eff0e7210 */ /* 0x000fe20001ffe4ff */
[----:B--2---:R-:W-:-:S04]  /*0350*/  FFMA R12, R8, R10, R23 ;  /* 0x0000000a080c7223 */ /* 0x004fc80000000017 */
[----:B------:R-:W-:Y:S01]  /*0360*/  FFMA R23, R9, R11, R12 ;  /* 0x0000000b09177223 */ /* 0x000fe2000000000c */
[----:B------:R-:W-:Y:S06]  /*0370*/  @P1 BRA `(.L_x_4) ;  /* 0xfffffffc00c01947 */ /* 0x000fec000383ffff */
.L_x_3:
[----:B------:R-:W-:Y:S05]  /*0380*/  BSYNC.RECONVERGENT B1 ;  /* 0x0000000000017941 */ /* 0x000fea0003800200 */
.L_x_2:
[----:B------:R-:W-:Y:S05]  /*0390*/  @!P0 BRA `(.L_x_1) ;  /* 0x0000000800648947 */ /* 0x000fea0003800000 */
[----:B------:R-:W-:Y:S01]  /*03a0*/  IADD3 R5, PT, PT, R7, -R4, RZ ;  /* 0x8000000407057210 */ /* 0x000fe20007ffe0ff */
[----:B------:R-:W-:Y:S01]  /*03b0*/  IMAD.WIDE.U32 R8, R4, 0x8, RZ ;  /* 0x0000000804087825 */ /* 0x000fe200078e00ff */
[----:B------:R-:W-:Y:S01]  /*03c0*/  BSSY.RECONVERGENT B1, `(.L_x_5) ;  /* 0x0000051000017945 */ /* 0x000fe20003800200 */
[----:B------:R-:W-:Y:S02]  /*03d0*/  PLOP3.LUT P0, PT, PT, PT, PT, 0x80, 0x8 ;  /* 0x000000000008781c */ /* 0x000fe40003f0f070 */
[----:B------:R-:W-:Y:S02]  /*03e0*/  ISETP.GT.AND P1, PT, R5, 0xc00, PT ;  /* 0x00000c000500780c */ /* 0x000fe40003f24270 */
[----:B------:R-:W-:Y:S02]  /*03f0*/  MOV R6, R8 ;  /* 0x0000000800067202 */ /* 0x000fe40000000f00 */
[----:B------:R-:W-:-:S09]  /*0400*/  MOV R5, R9 ;  /* 0x0000000900057202 */ /* 0x000fd20000000f00 */
[----:B------:R-:W-:Y:S05]  /*0410*/  @!P1 BRA `(.L_x_6) ;  /* 0x00000004002c9947 */ /* 0x000fea0003800000 */
[----:B------:R-:W-:Y:S02]  /*0420*/  PLOP3.LUT P0, PT, PT, PT, PT, 0x8, 0x80 ;  /* 0x000000000080781c */ /* 0x000fe40003f0e170 */
[----:B------:R-:W-:-:S11]  /*0430*/  IADD3 R25, PT, PT, R7, -0xc00, RZ ;  /* 0xfffff40007197810 */ /* 0x000fd60007ffe0ff */
.L_x_7:
[----:B------:R-:W-:Y:S02]  /*0440*/  IADD3 R20, P1, PT, R26, R6, RZ ;  /* 0x000000061a147210 */ /* 0x000fe40007f3e0ff */
[----:B------:R-:W-:Y:S02]  /*0450*/  IADD3 R28, P2, PT, R6, UR8, RZ ;  /* 0x00000008061c7c10 */ /* 0x000fe4000ff5e0ff */
[----:B------:R-:W-:Y:S02]  /*0460*/  IADD3.X R21, PT, PT, R27, R5, RZ, P1, !PT ;  /* 0x000000051b157210 */ /* 0x000fe40000ffe4ff */
[----:B------:R-:W-:-:S03]  /*0470*/  IADD3.X R29, PT, PT, R5, UR9, RZ, P2, !PT ;  /* 0x00000009051d7c10 */ /* 0x000fc600097fe4ff */
[----:B------:R-:W2:Y:S04]  /*0480*/  LDG.E.64.CONSTANT R8, desc[UR6][R20.64] ;  /* 0x0000000614087981 */ /* 0x000ea8000c1e9b00 */
[----:B------:R-:W2:Y:S04]  /*0490*/  LDG.E.64.CONSTANT R10, desc[UR6][R28.64] ;  /* 0x000000061c0a7981 */ /* 0x000ea8000c1e9b00 */
[----:B------:R-:W3:Y:S04]  /*04a0*/  LDG.E.64.CONSTANT R12, desc[UR6][R20.64+0x800] ;  /* 0x00080006140c7981 */ /* 0x000ee8000c1e9b00 */
[----:B------:R-:W3:Y:S04]  /*04b0*/  LDG.E.64.CONSTANT R14, desc[UR6][R28.64+0x800] ;  /* 0x000800061c0e7981 */ /* 0x000ee8000c1e9b00 */
[----:B------:R-:W4:Y:S04]  /*04c0*/  LDG.E.64.CONSTANT R16, desc[UR6][R20.64+0x1000] ;  /* 0x0010000614107981 */ /* 0x000f28000c1e9b00 */
[----:B------:R-:W4:Y:S01]  /*04d0*/  LDG.E.64.CONSTANT R18, desc[UR6][R28.64+0x1000] ;  /* 0x001000061c127981 */ /* 0x000f22000c1e9b00 */
[----:B--2---:R-:W-:-:S03]  /*04e0*/  FFMA R8, R8, R10, R23 ;  /* 0x0000000a08087223 */ /* 0x004fc60000000017 */
[----:B------:R-:W2:Y:S01]  /*04f0*/  LDG.E.64.CONSTANT R22, desc[UR6][R28.64+0x7800] ;  /* 0x007800061c167981 */ /* 0x000ea2000c1e9b00 */
[----:B------:R-:W-:-:S03]  /*0500*/  FFMA R9, R9, R11, R8 ;  /* 0x0000000b09097223 */ /* 0x000fc60000000008 */
[----:B------:R-:W5:Y:S01]  /*0510*/  LDG.E.64.CONSTANT R10, desc[UR6][R28.64+0x1800] ;  /* 0x001800061c0a7981 */ /* 0x000f62000c1e9b00 */
[----:B---3--:R-:W-:-:S03]  /*0520*/  FFMA R12, R12, R14, R9 ;  /* 0x0000000e0c0c7223 */ /* 0x008fc60000000009 */
[----:B------:R-:W5:Y:S01]  /*0530*/  LDG.E.64.CONSTANT R8, desc[UR6][R20.64+0x1800] ;  /* 0x0018000614087981 */ /* 0x000f62000c1e9b00 */
[----:B------:R-:W-:-:S03]  /*0540*/  FFMA R13, R13, R15, R12 ;  /* 0x0000000f0d0d7223 */ /* 0x000fc6000000000c */
[----:B------:R-:W3:Y:S01]  /*0550*/  LDG.E.64.CONSTANT R14, desc[UR6][R28.64+0x2000] ;  /* 0x002000061c0e7981 */ /* 0x000ee2000c1e9b00 */
[----:B----4-:R-:W-:-:S03]  /*0560*/  FFMA R16, R16, R18, R13 ;  /* 0x0000001210107223 */ /* 0x010fc6000000000d */
[----:B------:R-:W3:Y:S01]  /*0570*/  LDG.E.64.CONSTANT R12, desc[UR6][R20.64+0x2000] ;  /* 0x00200006140c7981 */ /* 0x000ee2000c1e9b00 */
[----:B------:R-:W-:-:S03]  /*0580*/  FFMA R17, R17, R19, R16 ;  /* 0x0000001311117223 */ /* 0x000fc60000000010 */
[----:B------:R-:W4:Y:S01]  /*0590*/  LDG.E.64.CONSTANT R18, desc[UR6][R28.64+0x2800] ;  /* 0x002800061c127981 */ /* 0x000f22000c1e9b00 */
[----:B-----5:R-:W-:-:S03]  /*05a0*/  FFMA R8, R8, R10, R17 ;  /* 0x0000000a08087223 */ /* 0x020fc60000000011 */
[----:B------:R-:W4:Y:S01]  /*05b0*/  LDG.E.64.CONSTANT R16, desc[UR6][R20.64+0x2800] ;  /* 0x0028000614107981 */ /* 0x000f22000c1e9b00 */
        /* <DEDUP_REMOVED lines=35> */
[----:B------:R-:W4:Y:S04]  /*07f0*/  LDG.E.64.CONSTANT R16, desc[UR6][R20.64+0x7000] ;  /* 0x0070000614107981 */ /* 0x000f28000c1e9b00 */
[----:B------:R-:W2:Y:S01]  /*0800*/  LDG.E.64.CONSTANT R20, desc[UR6][R20.64+0x7800] ;  /* 0x0078000614147981 */ /* 0x000ea2000c1e9b00 */
[----:B------:R-:W-:Y:S01]  /*0810*/  FFMA R9, R9, R11, R8 ;  /* 0x0000000b09097223 */ /* 0x000fe20000000008 */
[----:B------:R-:W-:-:S04]  /*0820*/  IADD3 R4, PT, PT, R4, 0x1000, RZ ;  /* 0x0000100004047810 */ /* 0x000fc80007ffe0ff */
[----:B------:R-:W-:Y:S02]  /*0830*/  ISETP.GE.AND P1, PT, R4, R25, PT ;  /* 0x000000190400720c */ /* 0x000fe40003f26270 */
[----:B------:R-:W-:-:S04]  /*0840*/  IADD3 R6, P2, PT, R6, 0x8000, RZ ;  /* 0x0000800006067810 */ /* 0x000fc80007f5e0ff */
[----:B------:R-:W-:Y:S01]  /*0850*/  IADD3.X R5, PT, PT, RZ, R5, RZ, P2, !PT ;  /* 0x00000005ff057210 */ /* 0x000fe200017fe4ff */
[----:B---3--:R-:W-:-:S04]  /*0860*/  FFMA R12, R12, R14, R9 ;  /* 0x0000000e0c0c7223 */ /* 0x008fc80000000009 */
[----:B------:R-:W-:-:S04]  /*0870*/  FFMA R13, R13, R15, R12 ;  /* 0x0000000f0d0d7223 */ /* 0x000fc8000000000c */
[----:B----4-:R-:W-:-:S04]  /*0880*/  FFMA R16, R16, R18, R13 ;  /* 0x0000001210107223 */ /* 0x010fc8000000000d */
[----:B------:R-:W-:-:S04]  /*0890*/  FFMA R17, R17, R19, R16 ;  /* 0x0000001311117223 */ /* 0x000fc80000000010 */
[----:B--2---:R-:W-:-:S04]  /*08a0*/  FFMA R22, R20, R22, R17 ;  /* 0x0000001614167223 */ /* 0x004fc80000000011 */
[----:B------:R-:W-:Y:S01]  /*08b0*/  FFMA R23, R21, R23, R22 ;  /* 0x0000001715177223 */ /* 0x000fe20000000016 */
[----:B------:R-:W-:Y:S06]  /*08c0*/  @!P1 BRA `(.L_x_7) ;  /* 0xfffffff800dc9947 */ /* 0x000fec000383ffff */
.L_x_6:
[----:B------:R-:W-:Y:S05]  /*08d0*/  BSYNC.RECONVERGENT B1 ;  /* 0x0000000000017941 */ /* 0x000fea0003800200 */
.L_x_5:
[----:B------:R-:W-:Y:S01]  /*08e0*/  IADD3 R8, PT, PT, R7, -R4, RZ ;  /* 0x8000000407087210 */ /* 0x000fe20007ffe0ff */
[----:B------:R-:W-:Y:S03]  /*08f0*/  BSSY.RECONVERGENT B1, `(.L_x_8) ;  /* 0x000002c000017945 */ /* 0x000fe60003800200 */
[----:B------:R-:W-:-:S13]  /*0900*/  ISETP.GT.AND P1, PT, R8, 0x400, PT ;  /* 0x000004000800780c */ /* 0x000fda0003f24270 */
[----:B------:R-:W-:Y:S05]  /*0910*/  @!P1 BRA `(.L_x_9) ;  /* 0x0000000000a49947 */ /* 0x000fea0003800000 */
[----:B------:R-:W0:Y:S01]  /*0920*/  LDCU.64 UR4, c[0x0][0x388] ;  /* 0x00007100ff0477ac */ /* 0x000e220008000a00 */
[----:B------:R-:W-:-:S04]  /*0930*/  IADD3 R20, P0, PT, R26, R6, RZ ;  /* 0x000000061a147210 */ /* 0x000fc80007f1e0ff */
[----:B------:R-:W-:-:S05]  /*0940*/  IADD3.X R21, PT, PT, R27, R5, RZ, P0, !PT ;  /* 0x000000051b157210 */ /* 0x000fca00007fe4ff */
[----:B------:R-:W2:Y:S04]  /*0950*/  LDG.E.64.CONSTANT R16, desc[UR6][R20.64] ;  /* 0x0000000614107981 */ /* 0x000ea8000c1e9b00 */
[----:B------:R-:W3:Y:S01]  /*0960*/  LDG.E.64.CONSTANT R8, desc[UR6][R20.64+0x800] ;  /* 0x0008000614087981 */ /* 0x000ee2000c1e9b00 */
[----:B0-----:R-:W-:-:S03]  /*0970*/  IADD3 R24, P1, PT, R6, UR4, RZ ;  /* 0x0000000406187c10 */ /* 0x001fc6000ff3e0ff */
[----:B------:R-:W4:Y:S01]  /*0980*/  LDG.E.64.CONSTANT R12, desc[UR6][R20.64+0x1000] ;  /* 0x00100006140c7981 */ /* 0x000f22000c1e9b00 */
[----:B------:R-:W-:-:S05]  /*0990*/  IADD3.X R25, PT, PT, R5, UR5, RZ, P1, !PT ;  /* 0x0000000505197c10 */ /* 0x000fca0008ffe4ff */
[----:B------:R-:W2:Y:S04]  /*09a0*/  LDG.E.64.CONSTANT R18, desc[UR6][R24.64] ;  /* 0x0000000618127981 */ /* 0x000ea8000c1e9b00 */
[----:B------:R-:W3:Y:S04]  /*09b0*/  LDG.E.64.CONSTANT R10, desc[UR6][R24.64+0x800] ;  /* 0x00080006180a7981 */ /* 0x000ee8000c1e9b00 */
[----:B------:R-:W4:Y:S01]  /*09c0*/  LDG.E.64.CONSTANT R14, desc[UR6][R24.64+0x1000] ;  /* 0x00100006180e7981 */ /* 0x000f22000c1e9b00 */
[----:B--2---:R-:W-:-:S04]  /*09d0*/  FFMA R16, R16, R18, R23 ;  /* 0x0000001210107223 */ /* 0x004fc80000000017 */
[----:B------:R-:W-:Y:S02]  /*09e0*/  FFMA R23, R17, R19, R16 ;  /* 0x0000001311177223 */ /* 0x000fe40000000010 */
[----:B------:R-:W2:Y:S04]  /*09f0*/  LDG.E.64.CONSTANT R16, desc[UR6][R20.64+0x1800] ;  /* 0x0018000614107981 */ /* 0x000ea8000c1e9b00 */
[----:B------:R-:W2:Y:S01]  /*0a00*/  LDG.E.64.CONSTANT R18, desc[UR6][R24.64+0x1800] ;  /* 0x0018000618127981 */ /* 0x000ea2000c1e9b00 */
[----:B---3--:R-:W-:-:S03]  /*0a10*/  FFMA R8, R8, R10, R23 ;  /* 0x0000000a08087223 */ /* 0x008fc60000000017 */
[----:B------:R-:W3:Y:S01]  /*0a20*/  LDG.E.64.CONSTANT R22, desc[UR6][R24.64+0x3800] ;  /* 0x0038000618167981 */ /* 0x000ee2000c1e9b00 */
[----:B------:R-:W-:-:S03]  /*0a30*/  FFMA R9, R9, R11, R8 ;  /* 0x0000000b09097223 */ /* 0x000fc60000000008 */
[----:B------:R-:W5:Y:S01]  /*0a40*/  LDG.E.64.CONSTANT R10, desc[UR6][R24.64+0x2000] ;  /* 0x00200006180a7981 */ /* 0x000f62000c1e9b00 */
[----:B----4-:R-:W-:-:S03]  /*0a50*/  FFMA R12, R12, R14, R9 ;  /* 0x0000000e0c0c7223 */ /* 0x010fc60000000009 */
[----:B------:R-:W5:Y:S01]  /*0a60*/  LDG.E.64.CONSTANT R8, desc[UR6][R20.64+0x2000] ;  /* 0x0020000614087981 */ /* 0x000f62000c1e9b00 */
[----:B------:R-:W-:-:S03]  /*0a70*/  FFMA R13, R13, R15, R12 ;  /* 0x0000000f0d0d7223 */ /* 0x000fc6000000000c */
[----:B------:R-:W4:Y:S01]  /*0a80*/  LDG.E.64.CONSTANT R14, desc[UR6][R24.64+0x2800] ;  /* 0x00280006180e7981 */ /* 0x000f22000c1e9b00 */
[----:B--2---:R-:W-:-:S03]  /*0a90*/  FFMA R16, R16, R18, R13 ;  /* 0x0000001210107223 */ /* 0x004fc6000000000d */
[----:B------:R-:W4:Y:S01]  /*0aa0*/  LDG.E.64.CONSTANT R12, desc[UR6][R20.64+0x2800] ;  /* 0x00280006140c7981 */ /* 0x000f22000c1e9b00 */
[----:B------:R-:W-:-:S03]  /*0ab0*/  FFMA R29, R17, R19, R16 ;  /* 0x00000013111d7223 */ /* 0x000fc60000000010 */
[----:B------:R-:W2:Y:S04]  /*0ac0*/  LDG.E.64.CONSTANT R16, desc[UR6][R20.64+0x3000] ;  /* 0x0030000614107981 */ /* 0x000ea8000c1e9b00 */
[----:B------:R-:W2:Y:S04]  /*0ad0*/  LDG.E.64.CONSTANT R18, desc[UR6][R24.64+0x3000] ;  /* 0x0030000618127981 */ /* 0x000ea8000c1e9b00 */
[----:B------:R-:W3:Y:S01]  /*0ae0*/  LDG.E.64.CONSTANT R20, desc[UR6][R20.64+0x3800] ;  /* 0x0038000614147981 */ /* 0x000ee2000c1e9b00 */
[----:B-----5:R-:W-:-:S04]  /*0af0*/  FFMA R8, R8, R10, R29 ;  /* 0x0000000a08087223 */ /* 0x020fc8000000001d */
[----:B------:R-:W-:Y:S01]  /*0b00*/  FFMA R9, R9, R11, R8 ;  /* 0x0000000b09097223 */ /* 0x000fe20000000008 */
[----:B------:R-:W-:Y:S02]  /*0b10*/  IADD3 R6, P1, PT, R6, 0x4000, RZ ;  /* 0x0000400006067810 */ /* 0x000fe40007f3e0ff */
[----:B------:R-:W-:Y:S02]  /*0b20*/  PLOP3.LUT P0, PT, PT, PT, PT, 0x8, 0x80 ;  /* 0x000000000080781c */ /* 0x000fe40003f0e170 */
[----:B------:R-:W-:Y:S02]  /*0b30*/  IADD3 R4, PT, PT, R4, 0x800, RZ ;  /* 0x0000080004047810 */ /* 0x000fe40007ffe0ff */
[----:B------:R-:W-:Y:S01]  /*0b40*/  IADD3.X R5, PT, PT, RZ, R5, RZ, P1, !PT ;  /* 0x00000005ff057210 */ /* 0x000fe20000ffe4ff */
[----:B----4-:R-:W-:-:S04]  /*0b50*/  FFMA R12, R12, R14, R9 ;  /* 0x0000000e0c0c7223 */ /* 0x010fc80000000009 */
[----:B------:R-:W-:-:S04]  /*0b60*/  FFMA R13, R13, R15, R12 ;  /* 0x0000000f0d0d7223 */ /* 0x000fc8000000000c */
[----:B--2---:R-:W-:-:S04]  /*0b70*/  FFMA R16, R16, R18, R13 ;  /* 0x0000001210107223 */ /* 0x004fc8000000000d */
[----:B------:R-:W-:-:S04]  /*0b80*/  FFMA R17, R17, R19, R16 ;  /* 0x0000001311117223 */ /* 0x000fc80000000010 */
[----:B---3--:R-:W-:-:S04]  /*0b90*/  FFMA R22, R20, R22, R17 ;  /* 0x0000001614167223 */ /* 0x008fc80000000011 */
[----:B------:R-:W-:-:S07]  /*0ba0*/  FFMA R23, R21, R23, R22 ;  /* 0x0000001715177223 */ /* 0x000fce0000000016 */
.L_x_9:
[----:B------:R-:W-:Y:S05]  /*0bb0*/  BSYNC.RECONVERGENT B1 ;  /* 0x0000000000017941 */ /* 0x000fea0003800200 */
.L_x_8:
[----:B------:R-:W-:-:S13]  /*0bc0*/  ISETP.LT.OR P0, PT, R4, R7, P0 ;  /* 0x000000070400720c */ /* 0x000fda0000701670 */
        /* <DEDUP_REMOVED lines=8> */
[----:B------:R-:W-:-:S03]  /*0c50*/  IADD3.X R7, PT, PT, R5, UR5, RZ, P1, !PT ;  /* 0x0000000505077c10 */ /* 0x000fc60008ffe4ff */
[----:B------:R-:W5:Y:S04]  /*0c60*/  LDG.E.64.CONSTANT R4, desc[UR6][R8.64+0x1000] ;  /* 0x0010000608047981 */ /* 0x000f68000c1e9b00 */
[----:B------:R-:W2:Y:S04]  /*0c70*/  LDG.E.64.CONSTANT R18, desc[UR6][R6.64] ;  /* 0x0000000606127981 */ /* 0x000ea8000c1e9b00 */
[----:B------:R-:W3:Y:S04]  /*0c80*/  LDG.E.64.CONSTANT R14, desc[UR6][R6.64+0x800] ;  /* 0x00080006060e7981 */ /* 0x000ee8000c1e9b00 */
[----:B------:R-:W5:Y:S04]  /*0c90*/  LDG.E.64.CONSTANT R10, desc[UR6][R6.64+0x1000] ;  /* 0x00100006060a7981 */ /* 0x000f68000c1e9b00 */
[----:B------:R-:W4:Y:S01]  /*0ca0*/  LDG.E.64.CONSTANT R24, desc[UR6][R6.64+0x1800] ;  /* 0x0018000606187981 */ /* 0x000f22000c1e9b00 */
[----:B--2---:R-:W-:-:S04]  /*0cb0*/  FFMA R16, R16, R18, R23 ;  /* 0x0000001210107223 */ /* 0x004fc80000000017 */
[----:B------:R-:W-:-:S04]  /*0cc0*/  FFMA R17, R17, R19, R16 ;  /* 0x0000001311117223 */ /* 0x000fc80000000010 */
[----:B---3--:R-:W-:-:S04]  /*0cd0*/  FFMA R12, R12, R14, R17 ;  /* 0x0000000e0c0c7223 */ /* 0x008fc80000000011 */
[----:B------:R-:W-:-:S04]  /*0ce0*/  FFMA R13, R13, R15, R12 ;  /* 0x0000000f0d0d7223 */ /* 0x000fc8000000000c */
[----:B-----5:R-:W-:-:S04]  /*0cf0*/  FFMA R4, R4, R10, R13 ;  /* 0x0000000a04047223 */ /* 0x020fc8000000000d */
[----:B------:R-:W-:-:S04]  /*0d00*/  FFMA R5, R5, R11, R4 ;  /* 0x0000000b05057223 */ /* 0x000fc80000000004 */
[----:B----4-:R-:W-:-:S04]  /*0d10*/  FFMA R20, R20, R24, R5 ;  /* 0x0000001814147223 */ /* 0x010fc80000000005 */
[----:B------:R-:W-:-:S07]  /*0d20*/  FFMA R23, R21, R25, R20 ;  /* 0x0000001915177223 */ /* 0x000fce0000000014 */
.L_x_1:
[----:B------:R-:W-:Y:S05]  /*0d30*/  BSYNC.RECONVERGENT B0 ;  /* 0x0000000000007941 */ /* 0x000fea0003800200 */
.L_x_0:
[----:B------:R-:W-:-:S04]  /*0d40*/  LOP3.LUT R4, R3, 0x1, RZ, 0xc0, !PT ;  /* 0x0000000103047812 */ /* 0x000fc800078ec0ff */
[----:B------:R-:W-:-:S04]  /*0d50*/  ISETP.NE.U32.AND P0, PT, R4, 0x1, PT ;  /* 0x000000010400780c */ /* 0x000fc80003f05070 */
[----:B------:R-:W-:-:S13]  /*0d60*/  ISETP.NE.OR P0, PT, R2, RZ, P0 ;  /* 0x000000ff0200720c */ /* 0x000fda0000705670 */
[----:B------:R-:W0:Y:S01]  /*0d70*/  @!P0 LDC.64 R4, c[0x0][0x388] ;  /* 0x0000e200ff048b82 */ /* 0x000e220000000a00 */
[----:B------:R-:W-:-:S06]  /*0d80*/  @!P0 IMAD.WIDE R26, R3, 0x4, R26 ;  /* 0x00000004031a8825 */ /* 0x000fcc00078e021a */
[----:B------:R-:W2:Y:S01]  /*0d90*/  @!P0 LDG.E.CONSTANT R26, desc[UR6][R26.64+-0x4] ;  /* 0xfffffc061a1a8981 */ /* 0x000ea2000c1e9900 */
[----:B0-----:R-:W-:-:S06]  /*0da0*/  @!P0 IMAD.WIDE R4, R3, 0x4, R4 ;  /* 0x0000000403048825 */ /* 0x001fcc00078e0204 */
[----:B------:R-:W2:Y:S01]  /*0db0*/  @!P0 LDG.E.CONSTANT R4, desc[UR6][R4.64+-0x4] ;  /* 0xfffffc0604048981 */ /* 0x000ea2000c1e9900 */
[----:B------:R-:W-:Y:S01]  /*0dc0*/  ISETP.GT.U32.AND P1, PT, R2, 0x1f, PT ;  /* 0x0000001f0200780c */ /* 0x000fe20003f24070 */
[----:B--2---:R-:W-:-:S05]  /*0dd0*/  @!P0 FFMA R23, R26, R4, R23 ;  /* 0x000000041a178223 */ /* 0x004fca0000000017 */
[----:B------:R-:W0:Y:S02]  /*0de0*/  SHFL.BFLY PT, R6, R23, 0x10, 0x1f ;  /* 0x0e001f0017067f89 */ /* 0x000e2400000e0000 */
[----:B0-----:R-:W-:-:S05]  /*0df0*/  FADD R6, R6, R23 ;  /* 0x0000001706067221 */ /* 0x001fca0000000000 */
[----:B------:R-:W0:Y:S02]  /*0e00*/  SHFL.BFLY PT, R3, R6, 0x8, 0x1f ;  /* 0x0d001f0006037f89 */ /* 0x000e2400000e0000 */
[----:B0-----:R-:W-:-:S05]  /*0e10*/  FADD R3, R6, R3 ;  /* 0x0000000306037221 */ /* 0x001fca0000000000 */
[----:B------:R-:W0:Y:S01]  /*0e20*/  SHFL.BFLY PT, R8, R3, 0x4, 0x1f ;  /* 0x0c801f0003087f89 */ /* 0x000e2200000e0000 */
[----:B------:R-:W-:Y:S01]  /*0e30*/  LOP3.LUT P0, R9, R2, 0x1f, RZ, 0xc0, !PT ;  /* 0x0000001f02097812 */ /* 0x000fe2000780c0ff */
[----:B0-----:R-:W-:-:S05]  /*0e40*/  FADD R8, R3, R8 ;  /* 0x0000000803087221 */ /* 0x001fca0000000000 */
[----:B------:R-:W0:Y:S07]  /*0e50*/  SHFL.BFLY PT, R7, R8, 0x2, 0x1f ;  /* 0x0c401f0008077f89 */ /* 0x000e2e00000e0000 */
[----:B------:R-:W1:Y:S01]  /*0e60*/  @!P0 S2R R10, SR_CgaCtaId ;  /* 0x00000000000a8919 */ /* 0x000e620000008800 */
[----:B0-----:R-:W-:-:S05]  /*0e70*/  FADD R7, R8, R7 ;  /* 0x0000000708077221 */ /* 0x001fca0000000000 */
[----:B------:R-:W0:Y:S01]  /*0e80*/  SHFL.BFLY PT, R4, R7, 0x1, 0x1f ;  /* 0x0c201f0007047f89 */ /* 0x000e2200000e0000 */
[----:B------:R-:W-:-:S04]  /*0e90*/  @!P0 MOV R5, 0x400 ;  /* 0x0000040000058802 */ /* 0x000fc80000000f00 */
[----:B-1----:R-:W-:-:S04]  /*0ea0*/  @!P0 LEA R5, R10, R5, 0x18 ;  /* 0x000000050a058211 */ /* 0x002fc800078ec0ff */
[----:B------:R-:W-:Y:S01]  /*0eb0*/  @!P0 LEA.HI R5, R2, R5, RZ, 0x1d ;  /* 0x0000000502058211 */ /* 0x000fe200078fe8ff */
[----:B0-----:R-:W-:-:S05]  /*0ec0*/  FADD R4, R7, R4 ;  /* 0x0000000407047221 */ /* 0x001fca0000000000 */
[----:B------:R0:W-:Y:S01]  /*0ed0*/  @!P0 STS [R5], R4 ;  /* 0x0000000405008388 */ /* 0x0001e20000000800 */
[----:B------:R-:W-:Y:S06]  /*0ee0*/  BAR.SYNC.DEFER_BLOCKING 0x0 ;  /* 0x0000000000007b1d */ /* 0x000fec0000010000 */
[----:B------:R-:W-:Y:S05]  /*0ef0*/  @P1 EXIT ;  /* 0x000000000000194d */ /* 0x000fea0003800000 */
[----:B------:R-:W-:-:S13]  /*0f00*/  ISETP.GT.U32.AND P0, PT, R9, 0x7, PT ;  /* 0x000000070900780c */ /* 0x000fda0003f04070 */
[----:B0-----:R-:W0:Y:S01]  /*0f10*/  @!P0 S2R R4, SR_CgaCtaId ;  /* 0x0000000000048919 */ /* 0x001e220000008800 */
[----:B------:R-:W-:-:S04]  /*0f20*/  @!P0 MOV R3, 0x400 ;  /* 0x0000040000038802 */ /* 0x000fc80000000f00 */
[----:B0-----:R-:W-:Y:S01]  /*0f30*/  @!P0 LEA R4, R4, R3, 0x18 ;  /* 0x0000000304048211 */ /* 0x001fe200078ec0ff */
[----:B------:R-:W-:-:S03]  /*0f40*/  HFMA2 R3, -RZ, RZ, 0, 0 ;  /* 0x00000000ff037431 */ /* 0x000fc600000001ff */
[----:B------:R-:W-:-:S05]  /*0f50*/  @!P0 LEA R9, R9, R4, 0x2 ;  /* 0x0000000409098211 */ /* 0x000fca00078e10ff */
[----:B------:R-:W0:Y:S01]  /*0f60*/  @!P0 LDS R3, [R9] ;  /* 0x0000000009038984 */ /* 0x000e220000000800 */
[----:B------:R-:W-:-:S03]  /*0f70*/  ISETP.NE.AND P0, PT, R2, RZ, PT ;  /* 0x000000ff0200720c */ /* 0x000fc60003f05270 */
[----:B0-----:R-:W0:Y:S02]  /*0f80*/  SHFL.BFLY PT, R4, R3, 0x10, 0x1f ;  /* 0x0e001f0003047f89 */ /* 0x001e2400000e0000 */
[----:B0-----:R-:W-:-:S05]  /*0f90*/  FADD R4, R4, R3 ;  /* 0x0000000304047221 */ /* 0x001fca0000000000 */
[----:B------:R-:W0:Y:S02]  /*0fa0*/  SHFL.BFLY PT, R5, R4, 0x8, 0x1f ;  /* 0x0d001f0004057f89 */ /* 0x000e2400000e0000 */
[----:B0-----:R-:W-:-:S05]  /*0fb0*/  FADD R5, R4, R5 ;  /* 0x0000000504057221 */ /* 0x001fca0000000000 */
[----:B------:R-:W0:Y:S02]  /*0fc0*/  SHFL.BFLY PT, R6, R5, 0x4, 0x1f ;  /* 0x0c801f0005067f89 */ /* 0x000e2400000e0000 */
[----:B0-----:R-:W-:-:S05]  /*0fd0*/  FADD R6, R5, R6 ;  /* 0x0000000605067221 */ /* 0x001fca0000000000 */
[----:B------:R-:W0:Y:S02]  /*0fe0*/  SHFL.BFLY PT, R7, R6, 0x2, 0x1f ;  /* 0x0c401f0006077f89 */ /* 0x000e2400000e0000 */
[----:B0-----:R-:W-:-:S05]  /*0ff0*/  FADD R7, R6, R7 ;  /* 0x0000000706077221 */ /* 0x001fca0000000000 */
[----:B------:R0:W1:Y:S01]  /*1000*/  SHFL.BFLY PT, R2, R7, 0x1, 0x1f ;  /* 0x0c201f0007027f89 */ /* 0x00006200000e0000 */
[----:B------:R-:W-:Y:S05]  /*1010*/  @P0 EXIT ;  /* 0x000000000000094d */ /* 0x000fea0003800000 */
[----:B------:R-:W2:Y:S01]  /*1020*/  LDCU.U8 UR4, c[0x0][0x3a8] ;  /* 0x00007500ff0477ac */ /* 0x000ea20008000000 */
[----:B------:R-:W3:Y:S01]  /*1030*/  LDC.64 R4, c[0x0][0x398] ;  /* 0x0000e600ff047b82 */ /* 0x000ee20000000a00 */
[----:B-1----:R-:W-:-:S05]  /*1040*/  FADD R2, R7, R2 ;  /* 0x0000000207027221 */ /* 0x002fca0000000000 */
[----:B0-----:R-:W-:Y:S01]  /*1050*/  MOV R7, R2 ;  /* 0x0000000200077202 */ /* 0x001fe20000000f00 */
[----:B--2---:R-:W-:-:S04]  /*1060*/  UPRMT UR4, UR4, 0x8880, URZ ;  /* 0x0000888004047896 */ /* 0x004fc800080000ff */
[----:B------:R-:W-:Y:S01]  /*1070*/  UISETP.NE.AND UP0, UPT, UR4, URZ, UPT ;  /* 0x000000ff0400728c */ /* 0x000fe2000bf05270 */
[----:B---3--:R-:W-:-:S08]  /*1080*/  IMAD.WIDE.U32 R4, R0, 0x4, R4 ;  /* 0x0000000400047825 */ /* 0x008fd000078e0004 */
[----:B------:R-:W-:Y:S05]  /*1090*/  BRA.U !UP0, `(.L_x_10) ;  /* 0x0000000108107547 */ /* 0x000fea000b800000 */
[----:B------:R-:W0:Y:S02]  /*10a0*/  LDC.64 R2, c[0x0][0x390] ;  /* 0x0000e400ff027b82 */ /* 0x000e240000000a00 */
[----:B0-----:R-:W-:-:S06]  /*10b0*/  IMAD.WIDE.U32 R2, R0, 0x4, R2 ;  /* 0x0000000400027825 */ /* 0x001fcc00078e0002 */
[----:B------:R-:W2:Y:S02]  /*10c0*/  LDG.E.CONSTANT R2, desc[UR6][R2.64] ;  /* 0x0000000602027981 */ /* 0x000ea4000c1e9900 */
[----:B--2---:R-:W-:-:S07]  /*10d0*/  FADD R7, R7, R2 ;  /* 0x0000000207077221 */ /* 0x004fce0000000000 */
.L_x_10:
[----:B------:R-:W-:Y:S01]  /*10e0*/  STG.E desc[UR6][R4.64], R7 ;  /* 0x0000000704007986 */ /* 0x000fe2000c101906 */
[----:B------:R-:W-:Y:S05]  /*10f0*/  EXIT ;  /* 0x000000000000794d */ /* 0x000fea0003800000 */
.L_x_11:
[----:B------:R-:W-:-:S00]  /*1100*/  BRA `(.L_x_11) ;  /* 0xfffffffc00fc7947 */ /* 0x000fc0000383ffff */
[----:B------:R-:W-:-:S00]  /*1110*/  NOP ;  /* 0x0000000000007918 */ /* 0x000fc00000000000 */
        /* <DEDUP_REMOVED lines=14> */
.L_x_134:


//--------------------- .text._Z11gemv_kernelIf6float2Li128EEvPKT_S3_S3_PS1_iib --------------------------
	.section	.text._Z11gemv_kernelIf6float2Li128EEvPKT_S3_S3_PS1_iib,"ax",@progbits
	.align	128
        .global         _Z11gemv_kernelIf6float2Li128EEvPKT_S3_S3_PS1_iib
        .type           _Z11gemv_kernelIf6float2Li128EEvPKT_S3_S3_PS1_iib,@function
        .size           _Z11gemv_kernelIf6float2Li128EEvPKT_S3_S3_PS1_iib,(.L_x_135 - _Z11gemv_kernelIf6float2Li128EEvPKT_S3_S3_PS1_iib)
        .other          _Z11gemv_kernelIf6float2Li128EEvPKT_S3_S3_PS1_iib,@"STO_CUDA_ENTRY STV_DEFAULT"
_Z11gemv_kernelIf6float2Li128EEvPKT_S3_S3_PS1_iib:
.text._Z11gemv_kernelIf6float2Li128EEvPKT_S3_S3_PS1_iib:
        /* <DEDUP_REMOVED lines=40> */
.L_x_16:
        /* <DEDUP_REMOVED lines=16> */
.L_x_15:
[----:B------:R-:W-:Y:S05]  /*0380*/  BSYNC.RECONVERGENT B1 ;  /* 0x0000000000017941 */ /* 0x000fea0003800200 */
.L_x_14:
        /* <DEDUP_REMOVED lines=11> */
.L_x_19:
        /* <DEDUP_REMOVED lines=73> */
.L_x_18:
[----:B------:R-:W-:Y:S05]  /*08d0*/  BSYNC.RECONVERGENT B1 ;  /* 0x0000000000017941 */ /* 0x000fea0003800200 */
.L_x_17:
        /* <DEDUP_REMOVED lines=45> */
.L_x_21:
[----:B------:R-:W-:Y:S05]  /*0bb0*/  BSYNC.RECONVERGENT B1 ;  /* 0x0000000000017941 */ /* 0x000fea0003800200 */
.L_x_20:
        /* <DEDUP_REMOVED lines=23> */
.L_x_13:
[----:B------:R-:W-:Y:S05]  /*0d30*/  BSYNC.RECONVERGENT B0 ;  /* 0x0000000000007941 */ /* 0x000fea0003800200 */
.L_x_12:
        /* <DEDUP_REMOVED lines=58> */
.L_x_22:
[----:B------:R-:W-:Y:S01]  /*10e0*/  STG.E desc[UR6][R4.64], R7 ;  /* 0x0000000704007986 */ /* 0x000fe2000c101906 */
[----:B------:R-:W-:Y:S05]  /*10f0*/  EXIT ;  /* 0x000000000000794d */ /* 0x000fea0003800000 */
.L_x_23:
        /* <DEDUP_REMOVED lines=16> */
.L_x_135:


//--------------------- .text._Z11gemv_kernelIf6float2Li64EEvPKT_S3_S3_PS1_iib --------------------------
	.section	.text._Z11gemv_kernelIf6float2Li64EEvPKT_S3_S3_PS1_iib,"ax",@progbits
	.align	128
        .global         _Z11gemv_kernelIf6float2Li64EEvPKT_S3_S3_PS1_iib
        .type           _Z11gemv_kernelIf6float2Li64EEvPKT_S3_S3_PS1_iib,@function
        .size           _Z11gemv_kernelIf6float2Li64EEvPKT_S3_S3_PS1_iib,(.L_x_136 - _Z11gemv_kernelIf6float2Li64EEvPKT_S3_S3_PS1_iib)
        .other          _Z11gemv_kernelIf6float2Li64EEvPKT_S3_S3_PS1_iib,@"STO_CUDA_ENTRY STV_DEFAULT"
_Z11gemv_kernelIf6float2Li64EEvPKT_S3_S3_PS1_iib:
.text._Z11gemv_kernelIf6float2Li64EEvPKT_S3_S3_PS1_iib:
        /* <DEDUP_REMOVED lines=40> */
.L_x_28:
        /* <DEDUP_REMOVED lines=16> */
.L_x_27:
[----:B------:R-:W-:Y:S05]  /*0380*/  BSYNC.RECONVERGENT B1 ;  /* 0x0000000000017941 */ /* 0x000fea0003800200 */
.L_x_26:
        /* <DEDUP_REMOVED lines=11> */
.L_x_31:
        /* <DEDUP_REMOVED lines=73> */
.L_x_30:
[----:B------:R-:W-:Y:S05]  /*08d0*/  BSYNC.RECONVERGENT B1 ;  /* 0x0000000000017941 */ /* 0x000fea0003800200 */
.L_x_29:
        /* <DEDUP_REMOVED lines=45> */
.L_x_33:
[----:B------:R-:W-:Y:S05]  /*0bb0*/  BSYNC.RECONVERGENT B1 ;  /* 0x0000000000017941 */ /* 0x000fea0003800200 */
.L_x_32:
        /* <DEDUP_REMOVED lines=23> */
.L_x_25:
[----:B------:R-:W-:Y:S05]  /*0d30*/  BSYNC.RECONVERGENT B0 ;  /* 0x0000000000007941 */ /* 0x000fea0003800200 */
.L_x_24:
        /* <DEDUP_REMOVED lines=58> */
.L_x_34:
[----:B------:R-:W-:Y:S01]  /*10e0*/  STG.E desc[UR6][R4.64], R7 ;  /* 0x0000000704007986 */ /* 0x000fe2000c101906 */
[----:B------:R-:W-:Y:S05]  /*10f0*/  EXIT ;  /* 0x000000000000794d */ /* 0x000fea0003800000 */
.L_x_35:
        /* <DEDUP_REMOVED lines=16> */
.L_x_136:


//--------------------- .text._Z11gemv_kernelIf6float2Li32EEvPKT_S3_S3_PS1_iib --------------------------
	.section	.text._Z11gemv_kernelIf6float2Li32EEvPKT_S3_S3_PS1_iib,"ax",@progbits
	.align	128
        .global         _Z11gemv_kernelIf6float2Li32EEvPKT_S3_S3_PS1_iib
        .type           _Z11gemv_kernelIf6float2Li32EEvPKT_S3_S3_PS1_iib,@function
        .size           _Z11gemv_kernelIf6float2Li32EEvPKT_S3_S3_PS1_iib,(.L_x_137 - _Z11gemv_kernelIf6float2Li32EEvPKT_S3_S3_PS1_iib)
        .other          _Z11gemv_kernelIf6float2Li32EEvPKT_S3_S3_PS1_iib,@"STO_CUDA_ENTRY STV_DEFAULT"
_Z11gemv_kernelIf6float2Li32EEvPKT_S3_S3_PS1_iib:
.text._Z11gemv_kernelIf6float2Li32EEvPKT_S3_S3_PS1_iib:
        /* <DEDUP_REMOVED lines=40> */
.L_x_40:
        /* <DEDUP_REMOVED lines=16> */
.L_x_39:
[----:B------:R-:W-:Y:S05]  /*0380*/  BSYNC.RECONVERGENT B1 ;  /* 0x0000000000017941 */ /* 0x000fea0003800200 */
.L_x_38:
        /* <DEDUP_REMOVED lines=11> */
.L_x_43:
        /* <DEDUP_REMOVED lines=73> */
.L_x_42:
[----:B------:R-:W-:Y:S05]  /*08d0*/  BSYNC.RECONVERGENT B1 ;  /* 0x0000000000017941 */ /* 0x000fea0003800200 */
.L_x_41:
        /* <DEDUP_REMOVED lines=45> */
.L_x_45:
[----:B------:R-:W-:Y:S05]  /*0bb0*/  BSYNC.RECONVERGENT B1 ;  /* 0x0000000000017941 */ /* 0x000fea0003800200 */
.L_x_44:
        /* <DEDUP_REMOVED lines=23> */
.L_x_37:
[----:B------:R-:W-:Y:S05]  /*0d30*/  BSYNC.RECONVERGENT B0 ;  /* 0x0000000000007941 */ /* 0x000fea0003800200 */
.L_x_36:
[----:B------:R-:W-:Y:S01]  /*0d40*/  LOP3.LUT R4, R3, 0x1, RZ, 0xc0, !PT ;  /* 0x0000000103047812 */ /* 0x000fe200078ec0ff */
[----:B------:R-:W-:Y:S03]  /*0d50*/  BSSY.RECONVERGENT B0, `(.L_x_46) ;  /* 0x000000a000007945 */ /* 0x000fe60003800200 */
[----:B------:R-:W-:-:S04]  /*0d60*/  ISETP.NE.U32.AND P0, PT, R4, 0x1, PT ;  /* 0x000000010400780c */ /* 0x000fc80003f05070 */
[----:B------:R-:W-:-:S13]  /*0d70*/  ISETP.NE.OR P0, PT, R2, RZ, P0 ;  /* 0x000000ff0200720c */ /* 0x000fda0000705670 */
[----:B------:R-:W-:Y:S05]  /*0d80*/  @P0 BRA `(.L_x_47) ;  /* 0x0000000000180947 */ /* 0x000fea0003800000 */
[----:B------:R-:W0:Y:S01]  /*0d90*/  LDC.64 R4, c[0x0][0x388] ;  /* 0x0000e200ff047b82 */ /* 0x000e220000000a00 */
[----:B------:R-:W-:-:S06]  /*0da0*/  IMAD.WIDE R26, R3, 0x4, R26 ;  /* 0x00000004031a7825 */ /* 0x000fcc00078e021a */
[----:B------:R-:W2:Y:S01]  /*0db0*/  LDG.E.CONSTANT R26, desc[UR6][R26.64+-0x4] ;  /* 0xfffffc061a1a7981 */ /* 0x000ea2000c1e9900 */
[----:B0-----:R-:W-:-:S06]  /*0dc0*/  IMAD.WIDE R4, R3, 0x4, R4 ;  /* 0x0000000403047825 */ /* 0x001fcc00078e0204 */
[----:B------:R-:W2:Y:S02]  /*0dd0*/  LDG.E.CONSTANT R4, desc[UR6][R4.64+-0x4] ;  /* 0xfffffc0604047981 */ /* 0x000ea4000c1e9900 */
[----:B--2---:R-:W-:-:S07]  /*0de0*/  FFMA R23, R26, R4, R23 ;  /* 0x000000041a177223 */ /* 0x004fce0000000017 */
.L_x_47:
[----:B------:R-:W-:Y:S05]  /*0df0*/  BSYNC.RECONVERGENT B0 ;  /* 0x0000000000007941 */ /* 0x000fea0003800200 */
.L_x_46:
[----:B------:R-:W0:Y:S01]  /*0e00*/  SHFL.BFLY PT, R4, R23, 0x10, 0x1f ;  /* 0x0e001f0017047f89 */ /* 0x000e2200000e0000 */
[----:B------:R-:W-:Y:S01]  /*0e10*/  ISETP.NE.AND P0, PT, R2, RZ, PT ;  /* 0x000000ff0200720c */ /* 0x000fe20003f05270 */
        /* <DEDUP_REMOVED lines=11> */
[----:B-1----:R-:W-:Y:S01]  /*0ed0*/  FADD R7, R2, R7 ;  /* 0x0000000702077221 */ /* 0x002fe20000000000 */
[----:B--2---:R-:W-:-:S04]  /*0ee0*/  UPRMT UR4, UR4, 0x8880, URZ ;  /* 0x0000888004047896 */ /* 0x004fc800080000ff */
[----:B------:R-:W-:Y:S01]  /*0ef0*/  UISETP.NE.AND UP0, UPT, UR4, URZ, UPT ;  /* 0x000000ff0400728c */ /* 0x000fe2000bf05270 */
[----:B---3--:R-:W-:-:S08]  /*0f00*/  IMAD.WIDE.U32 R4, R0, 0x4, R4 ;  /* 0x0000000400047825 */ /* 0x008fd000078e0004 */
[----:B------:R-:W-:Y:S05]  /*0f10*/  BRA.U !UP0, `(.L_x_48) ;  /* 0x0000000108107547 */ /* 0x000fea000b800000 */
[----:B0-----:R-:W0:Y:S02]  /*0f20*/  LDC.64 R2, c[0x0][0x390] ;  /* 0x0000e400ff027b82 */ /* 0x001e240000000a00 */
[----:B0-----:R-:W-:-:S06]  /*0f30*/  IMAD.WIDE.U32 R2, R0, 0x4, R2 ;  /* 0x0000000400027825 */ /* 0x001fcc00078e0002 */
[----:B------:R-:W2:Y:S02]  /*0f40*/  LDG.E.CONSTANT R2, desc[UR6][R2.64] ;  /* 0x0000000602027981 */ /* 0x000ea4000c1e9900 */
[----:B--2---:R-:W-:-:S07]  /*0f50*/  FADD R7, R7, R2 ;  /* 0x0000000207077221 */ /* 0x004fce0000000000 */
.L_x_48:
[----:B------:R-:W-:Y:S01]  /*0f60*/  STG.E desc[UR6][R4.64], R7 ;  /* 0x0000000704007986 */ /* 0x000fe2000c101906 */
[----:B------:R-:W-:Y:S05]  /*0f70*/  EXIT ;  /* 0x000000000000794d */ /* 0x000fea0003800000 */
.L_x_49:
        /* <DEDUP_REMOVED lines=16> */
.L_x_137:


//--------------------- .text._Z11gemv_kernelI6__half7__half2Li256EEvPKT_S4_S4_PS2_iib --------------------------
	.section	.text._Z11gemv_kernelI6__half7__half2Li256EEvPKT_S4_S4_PS2_iib,"ax",@progbits
	.align	128
        .global         _Z11gemv_kernelI6__half7__half2Li256EEvPKT_S4_S4_PS2_iib
        .type           _Z11gemv_kernelI6__half7__half2Li256EEvPKT_S4_S4_PS2_iib,@function
        .size           _Z11gemv_kernelI6__half7__half2Li256EEvPKT_S4_S4_PS2_iib,(.L_x_138 - _Z11gemv_kernelI6__half7__half2Li256EEvPKT_S4_S4_PS2_iib)
        .other          _Z11gemv_kernelI6__half7__half2Li256EEvPKT_S4_S4_PS2_iib,@"STO_CUDA_ENTRY STV_DEFAULT"
_Z11gemv_kernelI6__half7__half2Li256EEvPKT_S4_S4_PS2_iib:
.text._Z11gemv_kernelI6__half7__half2Li256EEvPKT_S4_S4_PS2_iib:
        /* <DEDUP_REMOVED lines=21> */
[----:B------:R-:W-:Y:S02]  /*0150*/  IADD3 R11, PT, PT, R15, R4, RZ ;  /* 0x000000040f0b7210 */ /* 0x000fe40007ffe0ff */
[----:B------:R-:W-:Y:S02]  /*0160*/  MOV R10, R8 ;  /* 0x00000008000a7202 */ /* 0x000fe40000000f00 */
[C---:B------:R-:W-:Y:S02]  /*0170*/  LOP3.LUT R4, R11.reuse, 0x300, RZ, 0xc0, !PT ;  /* 0x000003000b047812 */ /* 0x040fe400078ec0ff */
[----:B------:R-:W-:-:S02]  /*0180*/  ISETP.GE.U32.AND P0, PT, R11, 0x300, PT ;  /* 0x000003000b00780c */ /* 0x000fc40003f06070 */
[----:B------:R-:W-:-:S13]  /*0190*/  ISETP.NE.AND P1, PT, R4, 0x300, PT ;  /* 0x000003000400780c */ /* 0x000fda0003f25270 */
[----:B------:R-:W-:Y:S05]  /*01a0*/  @!P1 BRA `(.L_x_53) ;  /* 0x00000000007c9947 */ /* 0x000fea0003800000 */
[----:B------:R-:W0:Y:S01]  /*01b0*/  LDC.64 R6, c[0x0][0x388] ;  /* 0x0000e200ff067b82 */ /* 0x000e220000000a00 */
[----:B------:R-:W1:Y:S01]  /*01c0*/  LDCU.64 UR4, c[0x0][0x380] ;  /* 0x00007000ff0477ac */ /* 0x000e620008000a00 */
[----:B------:R-:W-:Y:S01]  /*01d0*/  IMAD.WIDE R4, R5, 0x2, RZ ;  /* 0x0000000205047825 */ /* 0x000fe200078e02ff */
[----:B------:R-:W-:-:S03]  /*01e0*/  LEA.HI R11, R11, 0x1, RZ, 0x18 ;  /* 0x000000010b0b7811 */ /* 0x000fc600078fc0ff */
[----:B------:R-:W-:Y:S01]  /*01f0*/  HFMA2 R12, -RZ, RZ, 0, 0 ;  /* 0x00000000ff0c7431 */ /* 0x000fe200000001ff */
[----:B------:R-:W-:Y:S02]  /*0200*/  MOV R10, R8 ;  /* 0x00000008000a7202 */ /* 0x000fe40000000f00 */
[----:B------:R-:W-:Y:S01]  /*0210*/  LOP3.LUT R11, R11, 0x3, RZ, 0xc0, !PT ;  /* 0x000000030b0b7812 */ /* 0x000fe200078ec0ff */
[----:B------:R-:W-:-:S03]  /*0220*/  IMAD.WIDE.U32 R4, R8, 0x4, R4 ;  /* 0x0000000408047825 */ /* 0x000fc600078e0004 */
[----:B------:R-:W-:Y:S02]  /*0230*/  IADD3 R11, PT, PT, -R11, RZ, RZ ;  /* 0x000000ff0b0b7210 */ /* 0x000fe40007ffe1ff */
[----:B-1----:R-:W-:-:S04]  /*0240*/  IADD3 R4, P1, PT, R4, UR4, RZ ;  /* 0x0000000404047c10 */ /* 0x002fc8000ff3e0ff */
[----:B------:R-:W-:Y:S01]  /*0250*/  IADD3.X R19, PT, PT, R5, UR5, RZ, P1, !PT ;  /* 0x0000000505137c10 */ /* 0x000fe20008ffe4ff */
[----:B0-----:R-:W-:-:S03]  /*0260*/  IMAD.WIDE.U32 R6, R8, 0x4, R6 ;  /* 0x0000000408067825 */ /* 0x001fc600078e0006 */
[----:B------:R-:W-:-:S07]  /*0270*/  MOV R16, R6 ;  /* 0x0000000600107202 */ /* 0x000fce0000000f00 */
.L_x_54:
[----:B------:R-:W-:Y:S02]  /*0280*/  MOV R5, R19 ;  /* 0x0000001300057202 */ /* 0x000fe40000000f00 */
[----:B------:R-:W-:-:S04]  /*0290*/  MOV R6, R16 ;  /* 0x0000001000067202 */ /* 0x000fc80000000f00 */
[----:B------:R0:W2:Y:S04]  /*02a0*/  LDG.E.CONSTANT R5, desc[UR6][R4.64] ;  /* 0x0000000604057981 */ /* 0x0000a8000c1e9900 */
[----:B------:R1:W3:Y:S01]  /*02b0*/  LDG.E.CONSTANT R6, desc[UR6][R6.64] ;  /* 0x0000000606067981 */ /* 0x0002e2000c1e9900 */
[----:B------:R-:W-:Y:S02]  /*02c0*/  IADD3 R11, PT, PT, R11, 0x1, RZ ;  /* 0x000000010b0b7810 */ /* 0x000fe40007ffe0ff */
[----:B------:R-:W-:Y:S02]  /*02d0*/  IADD3 R16, P2, PT, R16, 0x400, RZ ;  /* 0x0000040010107810 */ /* 0x000fe40007f5e0ff */
[----:B------:R-:W-:Y:S02]  /*02e0*/  ISETP.NE.AND P1, PT, R11, RZ, PT ;  /* 0x000000ff0b00720c */ /* 0x000fe40003f25270 */
[----:B0-----:R-:W-:-:S02]  /*02f0*/  IADD3 R4, P3, PT, R4, 0x400, RZ ;  /* 0x0000040004047810 */ /* 0x001fc40007f7e0ff */
[----:B------:R-:W-:Y:S02]  /*0300*/  IADD3 R10, PT, PT, R10, 0x100, RZ ;  /* 0x000001000a0a7810 */ /* 0x000fe40007ffe0ff */
[----:B-1----:R-:W-:Y:S02]  /*0310*/  IADD3.X R7, PT, PT, RZ, R7, RZ, P2, !PT ;  /* 0x00000007ff077210 */ /* 0x002fe400017fe4ff */
[----:B------:R-:W-:Y:S01]  /*0320*/  IADD3.X R19, PT, PT, RZ, R19, RZ, P3, !PT ;  /* 0x00000013ff137210 */ /* 0x000fe20001ffe4ff */
[----:B--2---:R-:W-:Y:S02]  /*0330*/  HADD2.F32 R13, -RZ, R5.H0_H0 ;  /* 0x20000005ff0d7230 */ /* 0x004fe40000004100 */
[----:B---3--:R-:W-:-:S05]  /*0340*/  HADD2.F32 R14, -RZ, R6.H0_H0 ;  /* 0x20000006ff0e7230 */ /* 0x008fca0000004100 */
[----:B------:R-:W-:Y:S01]  /*0350*/  FFMA R17, R13, R14, R12 ;  /* 0x0000000e0d117223 */ /* 0x000fe2000000000c */
[----:B------:R-:W-:Y:S02]  /*0360*/  HADD2.F32 R12, -RZ, R5.H1_H1 ;  /* 0x30000005ff0c7230 */ /* 0x000fe40000004100 */
[----:B------:R-:W-:-:S05]  /*0370*/  HADD2.F32 R13, -RZ, R6.H1_H1 ;  /* 0x30000006ff0d7230 */ /* 0x000fca0000004100 */
[----:B------:R-:W-:Y:S01]  /*0380*/  FFMA R12, R12, R13, R17 ;  /* 0x0000000d0c0c7223 */ /* 0x000fe20000000011 */
[----:B------:R-:W-:Y:S06]  /*0390*/  @P1 BRA `(.L_x_54) ;  /* 0xfffffffc00b81947 */ /* 0x000fec000383ffff */
.L_x_53:
[----:B------:R-:W-:Y:S05]  /*03a0*/  BSYNC.RECONVERGENT B1 ;  /* 0x0000000000017941 */ /* 0x000fea0003800200 */
.L_x_52:
[----:B------:R-:W-:Y:S05]  /*03b0*/  @!P0 BRA `(.L_x_51) ;  /* 0x0000001000248947 */ /* 0x000fea0003800000 */
[----:B------:R-:W-:Y:S01]  /*03c0*/  IADD3 R4, PT, PT, R15, -R10, RZ ;  /* 0x8000000a0f047210 */ /* 0x000fe20007ffe0ff */
[----:B------:R-:W-:Y:S01]  /*03d0*/  BSSY.RECONVERGENT B1, `(.L_x_55) ;  /* 0x0000092000017945 */ /* 0x000fe20003800200 */
[----:B------:R-:W-:Y:S02]  /*03e0*/  PLOP3.LUT P0, PT, PT, PT, PT, 0x80, 0x8 ;  /* 0x000000000008781c */ /* 0x000fe40003f0f070 */
[----:B------:R-:W-:Y:S01]  /*03f0*/  ISETP.GT.AND P1, PT, R4, 0xc00, PT ;  /* 0x00000c000400780c */ /* 0x000fe20003f24270 */
[----:B------:R-:W-:-:S03]  /*0400*/  IMAD.WIDE.U32 R4, R10, 0x4, RZ ;  /* 0x000000040a047825 */ /* 0x000fc600078e00ff */
[----:B------:R-:W-:Y:S02]  /*0410*/  MOV R13, R4 ;  /* 0x00000004000d7202 */ /* 0x000fe40000000f00 */
[----:B------:R-:W-:-:S07]  /*0420*/  MOV R11, R5 ;  /* 0x00000005000b7202 */ /* 0x000fce0000000f00 */
[----:B------:R-:W-:Y:S05]  /*0430*/  @!P1 BRA `(.L_x_56) ;  /* 0x00000008002c9947 */ /* 0x000fea0003800000 */
[----:B------:R-:W-:Y:S02]  /*0440*/  PLOP3.LUT P0, PT, PT, PT, PT, 0x8, 0x80 ;  /* 0x000000000080781c */ /* 0x000fe40003f0e170 */
[----:B------:R-:W-:-:S11]  /*0450*/  IADD3 R17, PT, PT, R15, -0xc00, RZ ;  /* 0xfffff4000f117810 */ /* 0x000fd60007ffe0ff */
.L_x_57:
[----:B------:R-:W-:Y:S02]  /*0460*/  IADD3 R6, P1, PT, R2, R13, RZ ;  /* 0x0000000d02067210 */ /* 0x000fe40007f3e0ff */
[----:B------:R-:W-:Y:S02]  /*0470*/  IADD3 R4, P2, PT, R13, UR8, RZ ;  /* 0x000000080d047c10 */ /* 0x000fe4000ff5e0ff */
[----:B------:R-:W-:Y:S02]  /*0480*/  IADD3.X R7, PT, PT, R3, R11, RZ, P1, !PT ;  /* 0x0000000b03077210 */ /* 0x000fe40000ffe4ff */
[----:B------:R-:W-:-:S03]  /*0490*/  IADD3.X R5, PT, PT, R11, UR9, RZ, P2, !PT ;  /* 0x000000090b057c10 */ /* 0x000fc600097fe4ff */
[----:B------:R-:W2:Y:S04]  /*04a0*/  LDG.E.CONSTANT R16, desc[UR6][R6.64] ;  /* 0x0000000606107981 */ /* 0x000ea8000c1e9900 */
[----:B------:R-:W3:Y:S04]  /*04b0*/  LDG.E.CONSTANT R18, desc[UR6][R4.64] ;  /* 0x0000000604127981 */ /* 0x000ee8000c1e9900 */
[----:B------:R-:W4:Y:S04]  /*04c0*/  LDG.E.CONSTANT R24, desc[UR6][R6.64+0x400] ;  /* 0x0004000606187981 */ /* 0x000f28000c1e9900 */
[----:B------:R-:W5:Y:S04]  /*04d0*/  LDG.E.CONSTANT R14, desc[UR6][R4.64+0x400] ;  /* 0x00040006040e7981 */ /* 0x000f68000c1e9900 */
[----:B------:R-:W5:Y:S04]  /*04e0*/  LDG.E.CONSTANT R20, desc[UR6][R6.64+0x800] ;  /* 0x0008000606147981 */ /* 0x000f68000c1e9900 */
[----:B------:R-:W5:Y:S04]  /*04f0*/  LDG.E.CONSTANT R21, desc[UR6][R4.64+0x800] ;  /* 0x0008000604157981 */ /* 0x000f68000c1e9900 */
[----:B------:R-:W5:Y:S04]  /*0500*/  LDG.E.CONSTANT R22, desc[UR6][R6.64+0xc00] ;  /* 0x000c000606167981 */ /* 0x000f68000c1e9900 */
[----:B------:R-:W5:Y:S01]  /*0510*/  LDG.E.CONSTANT R23, desc[UR6][R4.64+0xc00] ;  /* 0x000c000604177981 */ /* 0x000f62000c1e9900 */
[----:B--2---:R-:W-:-:S02]  /*0520*/  HADD2.F32 R19, -RZ, R16.H0_H0 ;  /* 0x20000010ff137230 */ /* 0x004fc40000004100 */
[----:B---3--:R-:W-:Y:S02]  /*0530*/  HADD2.F32 R25, -RZ, R18.H0_H0 ;  /* 0x20000012ff197230 */ /* 0x008fe40000004100 */
[----:B------:R-:W-:Y:S02]  /*0540*/  HADD2.F32 R16, -RZ, R16.H1_H1 ;  /* 0x30000010ff107230 */ /* 0x000fe40000004100 */
[----:B------:R-:W-:Y:S02]  /*0550*/  HADD2.F32 R27, -RZ, R18.H1_H1 ;  /* 0x30000012ff1b7230 */ /* 0x000fe40000004100 */
[----:B------:R-:W-:Y:S01]  /*0560*/  FFMA R29, R19, R25, R12 ;  /* 0x00000019131d7223 */ /* 0x000fe2000000000c */
[----:B------:R-:W2:Y:S04]  /*0570*/  LDG.E.CONSTANT R18, desc[UR6][R4.64+0x1400] ;  /* 0x0014000604127981 */ /* 0x000ea8000c1e9900 */
[----:B------:R-:W3:Y:S04]  /*0580*/  LDG.E.CONSTANT R19, desc[UR6][R6.64+0x1000] ;  /* 0x0010000606137981 */ /* 0x000ee8000c1e9900 */
[----:B------:R-:W2:Y:S01]  /*0590*/  LDG.E.CONSTANT R25, desc[UR6][R4.64+0x1000] ;  /* 0x0010000604197981 */ /* 0x000ea2000c1e9900 */
[----:B------:R-:W-:Y:S01]  /*05a0*/  FFMA R16, R16, R27, R29 ;  /* 0x0000001b10107223 */ /* 0x000fe2000000001d */
[----:B----4-:R-:W-:-:S02]  /*05b0*/  HADD2.F32 R27, -RZ, R24.H0_H0 ;  /* 0x20000018ff1b7230 */ /* 0x010fc40000004100 */
[----:B-----5:R-:W-:-:S05]  /*05c0*/  HADD2.F32 R12, -RZ, R14.H0_H0 ;  /* 0x2000000eff0c7230 */ /* 0x020fca0000004100 */
[----:B------:R-:W-:Y:S02]  /*05d0*/  FFMA R29, R27, R12, R16 ;  /* 0x0000000c1b1d7223 */ /* 0x000fe40000000010 */
[----:B------:R-:W4:Y:S01]  /*05e0*/  LDG.E.CONSTANT R16, desc[UR6][R6.64+0x1400] ;  /* 0x0014000606107981 */ /* 0x000f22000c1e9900 */
[----:B------:R-:W-:Y:S02]  /*05f0*/  HADD2.F32 R24, -RZ, R24.H1_H1 ;  /* 0x30000018ff187230 */ /* 0x000fe40000004100 */
[----:B------:R-:W-:Y:S02]  /*0600*/  HADD2.F32 R27, -RZ, R14.H1_H1 ;  /* 0x3000000eff1b7230 */ /* 0x000fe40000004100 */
[----:B------:R-:W-:Y:S01]  /*0610*/  HADD2.F32 R12, -RZ, R21.H0_H0 ;  /* 0x20000015ff0c7230 */ /* 0x000fe20000004100 */
[----:B------:R-:W5:Y:S02]  /*0620*/  LDG.E.CONSTANT R14, desc[UR6][R6.64+0x1800] ;  /* 0x00180006060e7981 */ /* 0x000f64000c1e9900 */
[----:B------:R-:W-:Y:S01]  /*0630*/  FFMA R24, R24, R27, R29 ;  /* 0x0000001b18187223 */ /* 0x000fe2000000001d */
[----:B------:R-:W-:-:S05]  /*0640*/  HADD2.F32 R27, -RZ, R20.H0_H0 ;  /* 0x20000014ff1b7230 */ /* 0x000fca0000004100 */
[----:B------:R-:W-:Y:S02]  /*0650*/  FFMA R27, R27, R12, R24 ;  /* 0x0000000c1b1b7223 */ /* 0x000fe40000000018 */
[----:B------:R-:W5:Y:S01]  /*0660*/  LDG.E.CONSTANT R12, desc[UR6][R4.64+0x1800] ;  /* 0x00180006040c7981 */ /* 0x000f62000c1e9900 */
[----:B------:R-:W-:Y:S02]  /*0670*/  HADD2.F32 R20, -RZ, R20.H1_H1 ;  /* 0x30000014ff147230 */ /* 0x000fe40000004100 */
[----:B------:R-:W-:Y:S02]  /*0680*/  HADD2.F32 R21, -RZ, R21.H1_H1 ;  /* 0x30000015ff157230 */ /* 0x000fe40000004100 */
[----:B------:R-:W-:-:S03]  /*0690*/  HADD2.F32 R24, -RZ, R23.H0_H0 ;  /* 0x20000017ff187230 */ /* 0x000fc60000004100 */
[----:B------:R-:W-:Y:S01]  /*06a0*/  FFMA R20, R20, R21, R27 ;  /* 0x0000001514147223 */ /* 0x000fe2000000001b */
[----:B------:R-:W-:Y:S02]  /*06b0*/  HADD2.F32 R21, -RZ, R22.H0_H0 ;  /* 0x20000016ff157230 */ /* 0x000fe40000004100 */
[----:B------:R-:W-:-:S03]  /*06c0*/  HADD2.F32 R23, -RZ, R23.H1_H1 ;  /* 0x30000017ff177230 */ /* 0x000fc60000004100 */
[----:B------:R-:W-:Y:S01]  /*06d0*/  FFMA R27, R21, R24, R20 ;  /* 0x00000018151b7223 */ /* 0x000fe20000000014 */
[----:B------:R-:W-:Y:S01]  /*06e0*/  HADD2.F32 R20, -RZ, R22.H1_H1 ;  /* 0x30000016ff147230 */ /* 0x000fe20000004100 */
[----:B------:R-:W5:Y:S04]  /*06f0*/  LDG.E.CONSTANT R21, desc[UR6][R6.64+0x1c00] ;  /* 0x001c000606157981 */ /* 0x000f68000c1e9900 */
[----:B------:R-:W5:Y:S01]  /*0700*/  LDG.E.CONSTANT R22, desc[UR6][R4.64+0x1c00] ;  /* 0x001c000604167981 */ /* 0x000f62000c1e9900 */
[----:B------:R-:W-:Y:S01]  /*0710*/  FFMA R20, R20, R23, R27 ;  /* 0x0000001714147223 */ /* 0x000fe2000000001b */
[----:B---3--:R-:W-:Y:S02]  /*0720*/  HADD2.F32 R23, -RZ, R19.H0_H0 ;  /* 0x20000013ff177230 */ /* 0x008fe40000004100 */
[----:B--2---:R-:W-:-:S02]  /*0730*/  HADD2.F32 R24, -RZ, R25.H0_H0 ;  /* 0x20000019ff187230 */ /* 0x004fc40000004100 */
[----:B------:R-:W-:-:S03]  /*0740*/  HADD2.F32 R19, -RZ, R19.H1_H1 ;  /* 0x30000013ff137230 */ /* 0x000fc60000004100 */
[----:B------:R-:W-:Y:S01]  /*0750*/  FFMA R26, R23, R24, R20 ;  /* 0x00000018171a7223 */ /* 0x000fe20000000014 */
[----:B------:R-:W-:Y:S01]  /*0760*/  HADD2.F32 R20, -RZ, R25.H1_H1 ;  /* 0x30000019ff147230 */ /* 0x000fe20000004100 */
[----:B------:R-:W2:Y:S04]  /*0770*/  LDG.E.CONSTANT R24, desc[UR6][R6.64+0x2000] ;  /* 0x0020000606187981 */ /* 0x000ea8000c1e9900 */
[----:B------:R-:W3:Y:S01]  /*0780*/  LDG.E.CONSTANT R23, desc[UR6][R4.64+0x2000] ;  /* 0x0020000604177981 */ /* 0x000ee2000c1e9900 */
[----:B------:R-:W-:Y:S01]  /*0790*/  FFMA R19, R19, R20, R26 ;  /* 0x0000001413137223 */ /* 0x000fe2000000001a */
[----:B----4-:R-:W-:Y:S02]  /*07a0*/  HADD2.F32 R20, -RZ, R16.H0_H0 ;  /* 0x20000010ff147230 */ /* 0x010fe40000004100 */
[----:B------:R-:W-:Y:S01]  /*07b0*/  HADD2.F32 R25, -RZ, R18.H0_H0 ;  /* 0x20000012ff197230 */ /* 0x000fe20000004100 */
[----:B------:R-:W4:Y:S04]  /*07c0*/  LDG.E.CONSTANT R26, desc[UR6][R4.64+0x3c00] ;  /* 0x003c0006041a7981 */ /* 0x000f28000c1e9900 */
[----:B------:R-:W-:-:S02]  /*07d0*/  FFMA R27, R20, R25, R19 ;  /* 0x00000019141b7223 */ /* 0x000fc40000000013 */
[----:B------:R-:W4:Y:S04]  /*07e0*/  LDG.E.CONSTANT R20, desc[UR6][R6.64+0x2400] ;  /* 0x0024000606147981 */ /* 0x000f28000c1e9900 */
[----:B------:R-:W4:Y:S01]  /*07f0*/  LDG.E.CONSTANT R19, desc[UR6][R4.64+0x2400] ;  /* 0x0024000604137981 */ /* 0x000f22000c1e9900 */
[----:B------:R-:W-:Y:S02]  /*0800*/  HADD2.F32 R16, -RZ, R16.H1_H1 ;  /* 0x30000010ff107230 */ /* 0x000fe40000004100 */
[----:B------:R-:W-:Y:S02]  /*0810*/  HADD2.F32 R25, -RZ, R18.H1_H1 ;  /* 0x30000012ff197230 */ /* 0x000fe40000004100 */
[----:B-----5:R-:W-:-:S03]  /*0820*/  HADD2.F32 R18, -RZ, R12.H0_H0 ;  /* 0x2000000cff127230 */ /* 0x020fc60000004100 */
[----:B------:R-:W-:Y:S01]  /*0830*/  FFMA R16, R16, R25, R27 ;  /* 0x0000001910107223 */ /* 0x000fe2000000001b */
[----:B------:R-:W-:-:S05]  /*0840*/  HADD2.F32 R25, -RZ, R14.H0_H0 ;  /* 0x2000000eff197230 */ /* 0x000fca0000004100 */
[----:B------:R-:W-:Y:S02]  /*0850*/  FFMA R27, R25, R18, R16 ;  /* 0x00000012191b7223 */ /* 0x000fe40000000010 */
[----:B------:R-:W5:Y:S04]  /*0860*/  LDG.E.CONSTANT R16, desc[UR6][R6.64+0x2800] ;  /* 0x0028000606107981 */ /* 0x000f68000c1e9900 */
[----:B------:R-:W5:Y:S01]  /*0870*/  LDG.E.CONSTANT R18, desc[UR6][R4.64+0x2800] ;  /* 0x0028000604127981 */ /* 0x000f62000c1e9900 */
[----:B------:R-:W-:Y:S02]  /*0880*/  HADD2.F32 R14, -RZ, R14.H1_H1 ;  /* 0x3000000eff0e7230 */ /* 0x000fe40000004100 */
[----:B------:R-:W-:Y:S02]  /*0890*/  HADD2.F32 R25, -RZ, R12.H1_H1 ;  /* 0x3000000cff197230 */ /* 0x000fe40000004100 */
[----:B------:R-:W-:-:S03]  /*08a0*/  HADD2.F32 R12, -RZ, R22.H0_H0 ;  /* 0x20000016ff0c7230 */ /* 0x000fc60000004100 */
[----:B------:R-:W-:Y:S01]  /*08b0*/  FFMA R14, R14, R25, R27 ;  /* 0x000000190e0e7223 */ /* 0x000fe2000000001b */
[--C-:B------:R-:W-:Y:S02]  /*08c0*/  HADD2.F32 R25, -RZ, R21.reuse.H0_H0 ;  /* 0x20000015ff197230 */ /* 0x100fe40000004100 */
[----:B------:R-:W-:Y:S02]  /*08d0*/  HADD2.F32 R21, -RZ, R21.H1_H1 ;  /* 0x30000015ff157230 */ /* 0x000fe40000004100 */
[----:B------:R-:W-:Y:S02]  /*08e0*/  HADD2.F32 R22, -RZ, R22.H1_H1 ;  /* 0x30000016ff167230 */ /* 0x000fe40000004100 */
[----:B------:R-:W-:-:S04]  /*08f0*/  FFMA R12, R25, R12, R14 ;  /* 0x0000000c190c7223 */ /* 0x000fc8000000000e */
[----:B------:R-:W-:Y:S01]  /*0900*/  FFMA R12, R21, R22, R12 ;  /* 0x00000016150c7223 */ /* 0x000fe2000000000c */
[--C-:B--2---:R-:W-:Y:S02]  /*0910*/  HADD2.F32 R21, -RZ, R24.reuse.H0_H0 ;  /* 0x20000018ff157230 */ /* 0x104fe40000004100 */
[--C-:B---3--:R-:W-:Y:S02]  /*0920*/  HADD2.F32 R14, -RZ, R23.reuse.H0_H0 ;  /* 0x20000017ff0e7230 */ /* 0x108fe40000004100 */
[----:B------:R-:W-:Y:S02]  /*0930*/  HADD2.F32 R24, -RZ, R24.H1_H1 ;  /* 0x30000018ff187230 */ /* 0x000fe40000004100 */
[----:B------:R-:W-:Y:S02]  /*0940*/  HADD2.F32 R23, -RZ, R23.H1_H1 ;  /* 0x30000017ff177230 */ /* 0x000fe40000004100 */
[----:B------:R-:W-:Y:S02]  /*0950*/  FFMA R21, R21, R14, R12 ;  /* 0x0000000e15157223 */ /* 0x000fe4000000000c */
[----:B------:R-:W2:Y:S02]  /*0960*/  LDG.E.CONSTANT R12, desc[UR6][R6.64+0x2c00] ;  /* 0x002c0006060c7981 */ /* 0x000ea4000c1e9900 */
[----:B------:R-:W-:-:S02]  /*0970*/  FFMA R21, R24, R23, R21 ;  /* 0x0000001718157223 */ /* 0x000fc40000000015 */
[----:B------:R-:W3:Y:S01]  /*0980*/  LDG.E.CONSTANT R14, desc[UR6][R4.64+0x2c00] ;  /* 0x002c0006040e7981 */ /* 0x000ee2000c1e9900 */
[--C-:B----4-:R-:W-:Y:S02]  /*0990*/  HADD2.F32 R22, -RZ, R20.reuse.H0_H0 ;  /* 0x20000014ff167230 */ /* 0x110fe40000004100 */
[----:B------:R-:W-:Y:S02]  /*09a0*/  HADD2.F32 R23, -RZ, R19.H0_H0 ;  /* 0x20000013ff177230 */ /* 0x000fe40000004100 */
[----:B------:R-:W-:-:S03]  /*09b0*/  HADD2.F32 R20, -RZ, R20.H1_H1 ;  /* 0x30000014ff147230 */ /* 0x000fc60000004100 */
[----:B------:R-:W-:Y:S02]  /*09c0*/  FFMA R23, R22, R23, R21 ;  /* 0x0000001716177223 */ /* 0x000fe40000000015 */
[----:B------:R-:W4:Y:S01]  /*09d0*/  LDG.E.CONSTANT R21, desc[UR6][R6.64+0x3000] ;  /* 0x0030000606157981 */ /* 0x000f22000c1e9900 */
[----:B------:R-:W-:-:S03]  /*09e0*/  HADD2.F32 R19, -RZ, R19.H1_H1 ;  /* 0x30000013ff137230 */ /* 0x000fc60000004100 */
[----:B------:R-:W4:Y:S02]  /*09f0*/  LDG.E.CONSTANT R22, desc[UR6][R4.64+0x3000] ;  /* 0x0030000604167981 */ /* 0x000f24000c1e9900 */
[----:B------:R-:W-:Y:S02]  /*0a00*/  FFMA R23, R20, R19, R23 ;  /* 0x0000001314177223 */ /* 0x000fe40000000017 */
[----:B------:R-:W4:Y:S01]  /*0a10*/  LDG.E.CONSTANT R19, desc[UR6][R6.64+0x3400] ;  /* 0x0034000606137981 */ /* 0x000f22000c1e9900 */
[----:B-----5:R-:W-:-:S03]  /*0a20*/  HADD2.F32 R24, -RZ, R16.H0_H0 ;  /* 0x20000010ff187230 */ /* 0x020fc60000004100 */
[----:B------:R-:W5:Y:S01]  /*0a30*/  LDG.E.CONSTANT R20, desc[UR6][R4.64+0x3400] ;  /* 0x0034000604147981 */ /* 0x000f62000c1e9900 */
[----:B------:R-:W-:-:S05]  /*0a40*/  HADD2.F32 R25, -RZ, R18.H0_H0 ;  /* 0x20000012ff197230 */ /* 0x000fca0000004100 */
[----:B------:R-:W-:Y:S02]  /*0a50*/  FFMA R29, R24, R25, R23 ;  /* 0x00000019181d7223 */ /* 0x000fe40000000017 */
[----:B------:R-:W5:Y:S04]  /*0a60*/  LDG.E.CONSTANT R24, desc[UR6][R6.64+0x3800] ;  /* 0x0038000606187981 */ /* 0x000f68000c1e9900 */
[----:B------:R-:W5:Y:S04]  /*0a70*/  LDG.E.CONSTANT R23, desc[UR6][R4.64+0x3800] ;  /* 0x0038000604177981 */ /* 0x000f68000c1e9900 */
[----:B------:R0:W5:Y:S01]  /*0a80*/  LDG.E.CONSTANT R25, desc[UR6][R6.64+0x3c00] ;  /* 0x003c000606197981 */ /* 0x000162000c1e9900 */
[----:B------:R-:W-:-:S02]  /*0a90*/  HADD2.F32 R16, -RZ, R16.H1_H1 ;  /* 0x30000010ff107230 */ /* 0x000fc40000004100 */
[----:B------:R-:W-:-:S05]  /*0aa0*/  HADD2.F32 R27, -RZ, R18.H1_H1 ;  /* 0x30000012ff1b7230 */ /* 0x000fca0000004100 */
[----:B------:R-:W-:Y:S01]  /*0ab0*/  FFMA R16, R16, R27, R29 ;  /* 0x0000001b10107223 */ /* 0x000fe2000000001d */
[----:B------:R-:W-:-:S04]  /*0ac0*/  IADD3 R10, PT, PT, R10, 0x1000, RZ ;  /* 0x000010000a0a7810 */ /* 0x000fc80007ffe0ff */
[----:B------:R-:W-:Y:S02]  /*0ad0*/  ISETP.GE.AND P1, PT, R10, R17, PT ;  /* 0x000000110a00720c */ /* 0x000fe40003f26270 */
[----:B------:R-:W-:-:S04]  /*0ae0*/  IADD3 R13, P2, PT, R13, 0x4000, RZ ;  /* 0x000040000d0d7810 */ /* 0x000fc80007f5e0ff */
[----:B------:R-:W-:Y:S01]  /*0af0*/  IADD3.X R11, PT, PT, RZ, R11, RZ, P2, !PT ;  /* 0x0000000bff0b7210 */ /* 0x000fe200017fe4ff */
[----:B--2---:R-:W-:Y:S02]  /*0b00*/  HADD2.F32 R27, -RZ, R12.H0_H0 ;  /* 0x2000000cff1b7230 */ /* 0x004fe40000004100 */
[----:B---3--:R-:W-:Y:S02]  /*0b10*/  HADD2.F32 R18, -RZ, R14.H0_H0 ;  /* 0x2000000eff127230 */ /* 0x008fe40000004100 */
[----:B------:R-:W-:Y:S02]  /*0b20*/  HADD2.F32 R12, -RZ, R12.H1_H1 ;  /* 0x3000000cff0c7230 */ /* 0x000fe40000004100 */
[----:B------:R-:W-:Y:S02]  /*0b30*/  HADD2.F32 R29, -RZ, R14.H1_H1 ;  /* 0x3000000eff1d7230 */ /* 0x000fe40000004100 */
[----:B------:R-:W-:-:S04]  /*0b40*/  FFMA R27, R27, R18, R16 ;  /* 0x000000121b1b7223 */ /* 0x000fc80000000010 */
[----:B------:R-:W-:Y:S01]  /*0b50*/  FFMA R12, R12, R29, R27 ;  /* 0x0000001d0c0c7223 */ /* 0x000fe2000000001b */
[--C-:B----4-:R-:W-:Y:S02]  /*0b60*/  HADD2.F32 R14, -RZ, R21.reuse.H0_H0 ;  /* 0x20000015ff0e7230 */ /* 0x110fe40000004100 */
[--C-:B0-----:R-:W-:Y:S02]  /*0b70*/  HADD2.F32 R7, -RZ, R22.reuse.H0_H0 ;  /* 0x20000016ff077230 */ /* 0x101fe40000004100 */
[----:B------:R-:W-:Y:S02]  /*0b80*/  HADD2.F32 R21, -RZ, R21.H1_H1 ;  /* 0x30000015ff157230 */ /* 0x000fe40000004100 */
[----:B------:R-:W-:Y:S02]  /*0b90*/  HADD2.F32 R22, -RZ, R22.H1_H1 ;  /* 0x30000016ff167230 */ /* 0x000fe40000004100 */
[----:B------:R-:W-:Y:S01]  /*0ba0*/  FFMA R12, R14, R7, R12 ;  /* 0x000000070e0c7223 */ /* 0x000fe2000000000c */
[----:B------:R-:W-:-:S02]  /*0bb0*/  HADD2.F32 R5, -RZ, R19.H0_H0 ;  /* 0x20000013ff057230 */ /* 0x000fc40000004100 */
[--C-:B-----5:R-:W-:Y:S02]  /*0bc0*/  HADD2.F32 R4, -RZ, R20.reuse.H0_H0 ;  /* 0x20000014ff047230 */ /* 0x120fe40000004100 */
[----:B------:R-:W-:Y:S01]  /*0bd0*/  FFMA R12, R21, R22, R12 ;  /* 0x00000016150c7223 */ /* 0x000fe2000000000c */
[----:B------:R-:W-:Y:S02]  /*0be0*/  HADD2.F32 R19, -RZ, R19.H1_H1 ;  /* 0x30000013ff137230 */ /* 0x000fe40000004100 */
[----:B------:R-:W-:Y:S02]  /*0bf0*/  HADD2.F32 R20, -RZ, R20.H1_H1 ;  /* 0x30000014ff147230 */ /* 0x000fe40000004100 */
[----:B------:R-:W-:Y:S01]  /*0c00*/  FFMA R4, R5, R4, R12 ;  /* 0x0000000405047223 */ /* 0x000fe2000000000c */
[----:B------:R-:W-:-:S03]  /*0c10*/  HADD2.F32 R5, -RZ, R24.H0_H0 ;  /* 0x20000018ff057230 */ /* 0x000fc60000004100 */
[----:B------:R-:W-:Y:S01]  /*0c20*/  FFMA R4, R19, R20, R4 ;  /* 0x0000001413047223 */ /* 0x000fe20000000004 */
[--C-:B------:R-:W-:Y:S02]  /*0c30*/  HADD2.F32 R6, -RZ, R23.reuse.H0_H0 ;  /* 0x20000017ff067230 */ /* 0x100fe40000004100 */
[----:B------:R-:W-:Y:S02]  /*0c40*/  HADD2.F32 R24, -RZ, R24.H1_H1 ;  /* 0x30000018ff187230 */ /* 0x000fe40000004100 */
[----:B------:R-:W-:Y:S02]  /*0c50*/  HADD2.F32 R23, -RZ, R23.H1_H1 ;  /* 0x30000017ff177230 */ /* 0x000fe40000004100 */
[----:B------:R-:W-:Y:S01]  /*0c60*/  FFMA R5, R5, R6, R4 ;  /* 0x0000000605057223 */ /* 0x000fe20000000004 */
[----:B------:R-:W-:Y:S02]  /*0c70*/  HADD2.F32 R4, -RZ, R25.H0_H0 ;  /* 0x20000019ff047230 */ /* 0x000fe40000004100 */
[----:B------:R-:W-:-:S02]  /*0c80*/  HADD2.F32 R6, -RZ, R26.H0_H0 ;  /* 0x2000001aff067230 */ /* 0x000fc40000004100 */
[----:B------:R-:W-:Y:S01]  /*0c90*/  FFMA R5, R24, R23, R5 ;  /* 0x0000001718057223 */ /* 0x000fe20000000005 */
[----:B------:R-:W-:Y:S02]  /*0ca0*/  HADD2.F32 R12, -RZ, R25.H1_H1 ;  /* 0x30000019ff0c7230 */ /* 0x000fe40000004100 */
[----:B------:R-:W-:Y:S02]  /*0cb0*/  HADD2.F32 R7, -RZ, R26.H1_H1 ;  /* 0x3000001aff077230 */ /* 0x000fe40000004100 */
[----:B------:R-:W-:-:S04]  /*0cc0*/  FFMA R5, R4, R6, R5 ;  /* 0x0000000604057223 */ /* 0x000fc80000000005 */
[----:B------:R-:W-:Y:S01]  /*0cd0*/  FFMA R12, R12, R7, R5 ;  /* 0x000000070c0c7223 */ /* 0x000fe20000000005 */
[----:B------:R-:W-:Y:S06]  /*0ce0*/  @!P1 BRA `(.L_x_57) ;  /* 0xfffffff400dc9947 */ /* 0x000fec000383ffff */
.L_x_56:
[----:B------:R-:W-:Y:S05]  /*0cf0*/  BSYNC.RECONVERGENT B1 ;  /* 0x0000000000017941 */ /* 0x000fea0003800200 */
.L_x_55:
[----:B------:R-:W-:Y:S01]  /*0d00*/  IADD3 R4, PT, PT, R15, -R10, RZ ;  /* 0x8000000a0f047210 */ /* 0x000fe20007ffe0ff */
[----:B------:R-:W-:Y:S03]  /*0d10*/  BSSY.RECONVERGENT B1, `(.L_x_58) ;  /* 0x000004c000017945 */ /* 0x000fe60003800200 */
[----:B------:R-:W-:-:S13]  /*0d20*/  ISETP.GT.AND P1, PT, R4, 0x400, PT ;  /* 0x000004000400780c */ /* 0x000fda0003f24270 */
[----:B------:R-:W-:Y:S05]  /*0d30*/  @!P1 BRA `(.L_x_59) ;  /* 0x0000000400249947 */ /* 0x000fea0003800000 */
[----:B------:R-:W0:Y:S01]  /*0d40*/  LDCU.64 UR4, c[0x0][0x388] ;  /* 0x00007100ff0477ac */ /* 0x000e220008000a00 */
[----:B------:R-:W-:-:S04]  /*0d50*/  IADD3 R6, P0, PT, R2, R13, RZ ;  /* 0x0000000d02067210 */ /* 0x000fc80007f1e0ff */
[----:B------:R-:W-:-:S05]  /*0d60*/  IADD3.X R7, PT, PT, R3, R11, RZ, P0, !PT ;  /* 0x0000000b03077210 */ /* 0x000fca00007fe4ff */
[----:B------:R-:W2:Y:S04]  /*0d70*/  LDG.E.CONSTANT R22, desc[UR6][R6.64] ;  /* 0x0000000606167981 */ /* 0x000ea8000c1e9900 */
[----:B------:R-:W3:Y:S01]  /*0d80*/  LDG.E.CONSTANT R14, desc[UR6][R6.64+0x400] ;  /* 0x00040006060e7981 */ /* 0x000ee2000c1e9900 */
[----:B0-----:R-:W-:-:S03]  /*0d90*/  IADD3 R4, P1, PT, R13, UR4, RZ ;  /* 0x000000040d047c10 */ /* 0x001fc6000ff3e0ff */
[----:B------:R-:W4:Y:S01]  /*0da0*/  LDG.E.CONSTANT R17, desc[UR6][R6.64+0x800] ;  /* 0x0008000606117981 */ /* 0x000f22000c1e9900 */
[----:B------:R-:W-:-:S03]  /*0db0*/  IADD3.X R5, PT, PT, R11, UR5, RZ, P1, !PT ;  /* 0x000000050b057c10 */ /* 0x000fc60008ffe4ff */
[----:B------:R-:W5:Y:S04]  /*0dc0*/  LDG.E.CONSTANT R19, desc[UR6][R6.64+0xc00] ;  /* 0x000c000606137981 */ /* 0x000f68000c1e9900 */
[----:B------:R-:W3:Y:S04]  /*0dd0*/  LDG.E.CONSTANT R23, desc[UR6][R4.64] ;  /* 0x0000000604177981 */ /* 0x000ee8000c1e9900 */
[----:B------:R-:W4:Y:S04]  /*0de0*/  LDG.E.CONSTANT R16, desc[UR6][R4.64+0x400] ;  /* 0x0004000604107981 */ /* 0x000f28000c1e9900 */
[----:B------:R-:W5:Y:S04]  /*0df0*/  LDG.E.CONSTANT R18, desc[UR6][R4.64+0x800] ;  /* 0x0008000604127981 */ /* 0x000f68000c1e9900 */
[----:B------:R-:W5:Y:S04]  /*0e00*/  LDG.E.CONSTANT R20, desc[UR6][R4.64+0xc00] ;  /* 0x000c000604147981 */ /* 0x000f68000c1e9900 */
[----:B------:R-:W5:Y:S04]  /*0e10*/  LDG.E.CONSTANT R27, desc[UR6][R6.64+0x1c00] ;  /* 0x001c0006061b7981 */ /* 0x000f68000c1e9900 */
[----:B------:R-:W5:Y:S01]  /*0e20*/  LDG.E.CONSTANT R28, desc[UR6][R4.64+0x1c00] ;  /* 0x001c0006041c7981 */ /* 0x000f62000c1e9900 */
[----:B--2---:R-:W-:-:S02]  /*0e30*/  HADD2.F32 R21, -RZ, R22.H0_H0 ;  /* 0x20000016ff157230 */ /* 0x004fc40000004100 */
[----:B------:R-:W-:Y:S02]  /*0e40*/  HADD2.F32 R22, -RZ, R22.H1_H1 ;  /* 0x30000016ff167230 */ /* 0x000fe40000004100 */
[--C-:B---3--:R-:W-:Y:S02]  /*0e50*/  HADD2.F32 R24, -RZ, R23.reuse.H0_H0 ;  /* 0x20000017ff187230 */ /* 0x108fe40000004100 */
[----:B------:R-:W-:-:S03]  /*0e60*/  HADD2.F32 R23, -RZ, R23.H1_H1 ;  /* 0x30000017ff177230 */ /* 0x000fc60000004100 */
[----:B------:R-:W-:Y:S02]  /*0e70*/  FFMA R25, R21, R24, R12 ;  /* 0x0000001815197223 */ /* 0x000fe4000000000c */
[----:B------:R-:W2:Y:S04]  /*0e80*/  LDG.E.CONSTANT R12, desc[UR6][R6.64+0x1000] ;  /* 0x00100006060c7981 */ /* 0x000ea8000c1e9900 */
[----:B------:R-:W3:Y:S01]  /*0e90*/  LDG.E.CONSTANT R21, desc[UR6][R4.64+0x1000] ;  /* 0x0010000604157981 */ /* 0x000ee2000c1e9900 */
[----:B------:R-:W-:Y:S01]  /*0ea0*/  FFMA R25, R22, R23, R25 ;  /* 0x0000001716197223 */ /* 0x000fe20000000019 */
[----:B------:R-:W-:Y:S02]  /*0eb0*/  HADD2.F32 R26, -RZ, R14.H0_H0 ;  /* 0x2000000eff1a7230 */ /* 0x000fe40000004100 */
[----:B------:R-:W3:Y:S01]  /*0ec0*/  LDG.E.CONSTANT R22, desc[UR6][R6.64+0x1400] ;  /* 0x0014000606167981 */ /* 0x000ee2000c1e9900 */
[----:B----4-:R-:W-:-:S03]  /*0ed0*/  HADD2.F32 R24, -RZ, R16.H0_H0 ;  /* 0x20000010ff187230 */ /* 0x010fc60000004100 */
[----:B------:R-:W4:Y:S02]  /*0ee0*/  LDG.E.CONSTANT R23, desc[UR6][R4.64+0x1400] ;  /* 0x0014000604177981 */ /* 0x000f24000c1e9900 */
[----:B------:R-:W-:Y:S02]  /*0ef0*/  FFMA R26, R26, R24, R25 ;  /* 0x000000181a1a7223 */ /* 0x000fe40000000019 */
[----:B------:R0:W4:Y:S04]  /*0f00*/  LDG.E.CONSTANT R24, desc[UR6][R6.64+0x1800] ;  /* 0x0018000606187981 */ /* 0x000128000c1e9900 */
[----:B------:R2:W4:Y:S01]  /*0f10*/  LDG.E.CONSTANT R25, desc[UR6][R4.64+0x1800] ;  /* 0x0018000604197981 */ /* 0x000522000c1e9900 */
[----:B------:R-:W-:Y:S02]  /*0f20*/  HADD2.F32 R29, -RZ, R14.H1_H1 ;  /* 0x3000000eff1d7230 */ /* 0x000fe40000004100 */
[----:B------:R-:W-:-:S02]  /*0f30*/  HADD2.F32 R16, -RZ, R16.H1_H1 ;  /* 0x30000010ff107230 */ /* 0x000fc40000004100 */
[----:B-----5:R-:W-:-:S03]  /*0f40*/  HADD2.F32 R14, -RZ, R18.H0_H0 ;  /* 0x20000012ff0e7230 */ /* 0x020fc60000004100 */
[----:B------:R-:W-:Y:S01]  /*0f50*/  FFMA R16, R29, R16, R26 ;  /* 0x000000101d107223 */ /* 0x000fe2000000001a */
[--C-:B------:R-:W-:Y:S02]  /*0f60*/  HADD2.F32 R29, -RZ, R17.reuse.H0_H0 ;  /* 0x20000011ff1d7230 */ /* 0x100fe40000004100 */
[----:B------:R-:W-:Y:S02]  /*0f70*/  HADD2.F32 R17, -RZ, R17.H1_H1 ;  /* 0x30000011ff117230 */ /* 0x000fe40000004100 */
[----:B------:R-:W-:Y:S02]  /*0f80*/  HADD2.F32 R18, -RZ, R18.H1_H1 ;  /* 0x30000012ff127230 */ /* 0x000fe40000004100 */
[----:B------:R-:W-:Y:S01]  /*0f90*/  FFMA R14, R29, R14, R16 ;  /* 0x0000000e1d0e7223 */ /* 0x000fe20000000010 */
[----:B------:R-:W-:Y:S02]  /*0fa0*/  HADD2.F32 R29, -RZ, R19.H0_H0 ;  /* 0x20000013ff1d7230 */ /* 0x000fe40000004100 */
[----:B0-----:R-:W-:-:S02]  /*0fb0*/  HADD2.F32 R6, -RZ, R20.H0_H0 ;  /* 0x20000014ff067230 */ /* 0x001fc40000004100 */
[----:B------:R-:W-:Y:S01]  /*0fc0*/  FFMA R14, R17, R18, R14 ;  /* 0x00000012110e7223 */ /* 0x000fe2000000000e */
[----:B------:R-:W-:Y:S02]  /*0fd0*/  HADD2.F32 R19, -RZ, R19.H1_H1 ;  /* 0x30000013ff137230 */ /* 0x000fe40000004100 */
[----:B------:R-:W-:Y:S02]  /*0fe0*/  HADD2.F32 R20, -RZ, R20.H1_H1 ;  /* 0x30000014ff147230 */ /* 0x000fe40000004100 */
[----:B------:R-:W-:-:S04]  /*0ff0*/  FFMA R6, R29, R6, R14 ;  /* 0x000000061d067223 */ /* 0x000fc8000000000e */
[----:B------:R-:W-:Y:S01]  /*1000*/  FFMA R6, R19, R20, R6 ;  /* 0x0000001413067223 */ /* 0x000fe20000000006 */
[----:B------:R-:W-:Y:S02]  /*1010*/  IADD3 R13, P1, PT, R13, 0x2000, RZ ;  /* 0x000020000d0d7810 */ /* 0x000fe40007f3e0ff */
[----:B------:R-:W-:Y:S02]  /*1020*/  PLOP3.LUT P0, PT, PT, PT, PT, 0x8, 0x80 ;  /* 0x000000000080781c */ /* 0x000fe40003f0e170 */
[----:B------:R-:W-:Y:S02]  /*1030*/  IADD3 R10, PT, PT, R10, 0x800, RZ ;  /* 0x000008000a0a7810 */ /* 0x000fe40007ffe0ff */
[----:B------:R-:W-:Y:S01]  /*1040*/  IADD3.X R11, PT, PT, RZ, R11, RZ, P1, !PT ;  /* 0x0000000bff0b7210 */ /* 0x000fe20000ffe4ff */
[----:B--2---:R-:W-:Y:S02]  /*1050*/  HADD2.F32 R5, -RZ, R12.H0_H0 ;  /* 0x2000000cff057230 */ /* 0x004fe40000004100 */
[----:B---3--:R-:W-:-:S02]  /*1060*/  HADD2.F32 R4, -RZ, R21.H0_H0 ;  /* 0x20000015ff047230 */ /* 0x008fc40000004100 */
[----:B------:R-:W-:Y:S02]  /*1070*/  HADD2.F32 R12, -RZ, R12.H1_H1 ;  /* 0x3000000cff0c7230 */ /* 0x000fe40000004100 */
[----:B------:R-:W-:Y:S02]  /*1080*/  HADD2.F32 R21, -RZ, R21.H1_H1 ;  /* 0x30000015ff157230 */ /* 0x000fe40000004100 */
[----:B------:R-:W-:Y:S01]  /*1090*/  FFMA R5, R5, R4, R6 ;  /* 0x0000000405057223 */ /* 0x000fe20000000006 */
[--C-:B------:R-:W-:Y:S02]  /*10a0*/  HADD2.F32 R4, -RZ, R22.reuse.H0_H0 ;  /* 0x20000016ff047230 */ /* 0x100fe40000004100 */
[----:B----4-:R-:W-:Y:S02]  /*10b0*/  HADD2.F32 R6, -RZ, R23.H0_H0 ;  /* 0x20000017ff067230 */ /* 0x010fe40000004100 */
[----:B------:R-:W-:Y:S01]  /*10c0*/  FFMA R5, R12, R21, R5 ;  /* 0x000000150c057223 */ /* 0x000fe20000000005 */
[----:B------:R-:W-:-:S02]  /*10d0*/  HADD2.F32 R22, -RZ, R22.H1_H1 ;  /* 0x30000016ff167230 */ /* 0x000fc40000004100 */
[----:B------:R-:W-:Y:S02]  /*10e0*/  HADD2.F32 R23, -RZ, R23.H1_H1 ;  /* 0x30000017ff177230 */ /* 0x000fe40000004100 */
[----:B------:R-:W-:Y:S01]  /*10f0*/  FFMA R5, R4, R6, R5 ;  /* 0x0000000604057223 */ /* 0x000fe20000000005 */
[--C-:B------:R-:W-:Y:S02]  /*1100*/  HADD2.F32 R4, -RZ, R24.reuse.H0_H0 ;  /* 0x20000018ff047230 */ /* 0x100fe40000004100 */
[--C-:B------:R-:W-:Y:S02]  /*1110*/  HADD2.F32 R6, -RZ, R25.reuse.H0_H0 ;  /* 0x20000019ff067230 */ /* 0x100fe40000004100 */
[----:B------:R-:W-:Y:S01]  /*1120*/  FFMA R5, R22, R23, R5 ;  /* 0x0000001716057223 */ /* 0x000fe20000000005 */
[----:B------:R-:W-:Y:S02]  /*1130*/  HADD2.F32 R24, -RZ, R24.H1_H1 ;  /* 0x30000018ff187230 */ /* 0x000fe40000004100 */
[----:B------:R-:W-:-:S02]  /*1140*/  HADD2.F32 R25, -RZ, R25.H1_H1 ;  /* 0x30000019ff197230 */ /* 0x000fc40000004100 */
[----:B------:R-:W-:Y:S01]  /*1150*/  FFMA R5, R4, R6, R5 ;  /* 0x0000000604057223 */ /* 0x000fe20000000005 */
[--C-:B------:R-:W-:Y:S02]  /*1160*/  HADD2.F32 R4, -RZ, R27.reuse.H0_H0 ;  /* 0x2000001bff047230 */ /* 0x100fe40000004100 */
[----:B------:R-:W-:Y:S02]  /*1170*/  HADD2.F32 R6, -RZ, R28.H0_H0 ;  /* 0x2000001cff067230 */ /* 0x000fe40000004100 */
[----:B------:R-:W-:Y:S01]  /*1180*/  FFMA R5, R24, R25, R5 ;  /* 0x0000001918057223 */ /* 0x000fe20000000005 */
[----:B------:R-:W-:-:S03]  /*1190*/  HADD2.F32 R12, -RZ, R27.H1_H1 ;  /* 0x3000001bff0c7230 */ /* 0x000fc60000004100 */
[----:B------:R-:W-:Y:S01]  /*11a0*/  FFMA R7, R4, R6, R5 ;  /* 0x0000000604077223 */ /* 0x000fe20000000005 */
[----:B------:R-:W-:-:S05]  /*11b0*/  HADD2.F32 R5, -RZ, R28.H1_H1 ;  /* 0x3000001cff057230 */ /* 0x000fca0000004100 */
[----:B------:R-:W-:-:S07]  /*11c0*/  FFMA R12, R12, R5, R7 ;  /* 0x000000050c0c7223 */ /* 0x000fce0000000007 */
.L_x_59:
[----:B------:R-:W-:Y:S05]  /*11d0*/  BSYNC.RECONVERGENT B1 ;  /* 0x0000000000017941 */ /* 0x000fea0003800200 */
.L_x_58:
[----:B------:R-:W-:-:S13]  /*11e0*/  ISETP.LT.OR P0, PT, R10, R15, P0 ;  /* 0x0000000f0a00720c */ /* 0x000fda0000701670 */
        /* <DEDUP_REMOVED lines=13> */
[----:B------:R5:W5:Y:S01]  /*12c0*/  LDG.E.CONSTANT R14, desc[UR6][R4.64+0xc00] ;  /* 0x000c0006040e7981 */ /* 0x000b62000c1e9900 */
[----:B--2---:R-:W-:-:S02]  /*12d0*/  HADD2.F32 R17, -RZ, R15.H0_H0 ;  /* 0x2000000fff117230 */ /* 0x004fc40000004100 */
[----:B------:R-:W-:Y:S02]  /*12e0*/  HADD2.F32 R15, -RZ, R15.H1_H1 ;  /* 0x3000000fff0f7230 */ /* 0x000fe40000004100 */
[--C-:B---3--:R-:W-:Y:S02]  /*12f0*/  HADD2.F32 R18, -RZ, R16.reuse.H0_H0 ;  /* 0x20000010ff127230 */ /* 0x108fe40000004100 */
[----:B------:R-:W-:-:S03]  /*1300*/  HADD2.F32 R16, -RZ, R16.H1_H1 ;  /* 0x30000010ff107230 */ /* 0x000fc60000004100 */
[----:B------:R-:W-:Y:S01]  /*1310*/  FFMA R18, R17, R18, R12 ;  /* 0x0000001211127223 */ /* 0x000fe2000000000c */
[--C-:B------:R-:W-:Y:S02]  /*1320*/  HADD2.F32 R12, -RZ, R19.reuse.H0_H0 ;  /* 0x20000013ff0c7230 */ /* 0x100fe40000004100 */
[--C-:B----4-:R-:W-:Y:S02]  /*1330*/  HADD2.F32 R17, -RZ, R20.reuse.H0_H0 ;  /* 0x20000014ff117230 */ /* 0x110fe40000004100 */
[----:B------:R-:W-:Y:S01]  /*1340*/  FFMA R15, R15, R16, R18 ;  /* 0x000000100f0f7223 */ /* 0x000fe20000000012 */
[----:B------:R-:W-:Y:S02]  /*1350*/  HADD2.F32 R19, -RZ, R19.H1_H1 ;  /* 0x30000013ff137230 */ /* 0x000fe40000004100 */
[----:B------:R-:W-:Y:S02]  /*1360*/  HADD2.F32 R20, -RZ, R20.H1_H1 ;  /* 0x30000014ff147230 */ /* 0x000fe40000004100 */
[----:B------:R-:W-:Y:S01]  /*1370*/  FFMA R12, R12, R17, R15 ;  /* 0x000000110c0c7223 */ /* 0x000fe2000000000f */
[----:B-----5:R-:W-:-:S02]  /*1380*/  HADD2.F32 R5, -RZ, R11.H0_H0 ;  /* 0x2000000bff057230 */ /* 0x020fc40000004100 */
[--C-:B------:R-:W-:Y:S02]  /*1390*/  HADD2.F32 R4, -RZ, R10.reuse.H0_H0 ;  /* 0x2000000aff047230 */ /* 0x100fe40000004100 */
[----:B------:R-:W-:Y:S01]  /*13a0*/  FFMA R12, R19, R20, R12 ;  /* 0x00000014130c7223 */ /* 0x000fe2000000000c */
        /* <DEDUP_REMOVED lines=9> */
[----:B------:R-:W-:-:S07]  /*1440*/  FFMA R12, R12, R7, R5 ;  /* 0x000000070c0c7223 */ /* 0x000fce0000000005 */
.L_x_51:
[----:B------:R-:W-:Y:S05]  /*1450*/  BSYNC.RECONVERGENT B0 ;  /* 0x0000000000007941 */ /* 0x000fea0003800200 */
.L_x_50:
[----:B------:R-:W-:-:S04]  /*1460*/  LOP3.LUT R4, R9, 0x1, RZ, 0xc0, !PT ;  /* 0x0000000109047812 */ /* 0x000fc800078ec0ff */
[----:B------:R-:W-:-:S04]  /*1470*/  ISETP.NE.U32.AND P0, PT, R4, 0x1, PT ;  /* 0x000000010400780c */ /* 0x000fc80003f05070 */
[----:B------:R-:W-:-:S13]  /*1480*/  ISETP.NE.OR P0, PT, R8, RZ, P0 ;  /* 0x000000ff0800720c */ /* 0x000fda0000705670 */
[----:B------:R-:W0:Y:S01]  /*1490*/  @!P0 LDC.64 R4, c[0x0][0x388] ;  /* 0x0000e200ff048b82 */ /* 0x000e220000000a00 */
[----:B------:R-:W-:-:S06]  /*14a0*/  @!P0 IMAD.WIDE R2, R9, 0x2, R2 ;  /* 0x0000000209028825 */ /* 0x000fcc00078e0202 */
[----:B------:R-:W2:Y:S01]  /*14b0*/  @!P0 LDG.E.U16.CONSTANT R2, desc[UR6][R2.64+-0x2] ;  /* 0xfffffe0602028981 */ /* 0x000ea2000c1e9500 */
[----:B0-----:R-:W-:-:S06]  /*14c0*/  @!P0 IMAD.WIDE R4, R9, 0x2, R4 ;  /* 0x0000000209048825 */ /* 0x001fcc00078e0204 */
[----:B------:R-:W3:Y:S01]  /*14d0*/  @!P0 LDG.E.U16.CONSTANT R4, desc[UR6][R4.64+-0x2] ;  /* 0xfffffe0604048981 */ /* 0x000ee2000c1e9500 */
[----:B------:R-:W-:Y:S01]  /*14e0*/  ISETP.GT.U32.AND P1, PT, R8, 0x1f, PT ;  /* 0x0000001f0800780c */ /* 0x000fe20003f24070 */
[----:B--2---:R-:W-:Y:S02]  /*14f0*/  @!P0 HADD2.F32 R7, -RZ, R2.H0_H0 ;  /* 0x20000002ff078230 */ /* 0x004fe40000004100 */
[----:B---3--:R-:W-:-:S05]  /*1500*/  @!P0 HADD2.F32 R6, -RZ, R4.H0_H0 ;  /* 0x20000004ff068230 */ /* 0x008fca0000004100 */
[----:B------:R-:W-:-:S05]  /*1510*/  @!P0 FFMA R12, R7, R6, R12 ;  /* 0x00000006070c8223 */ /* 0x000fca000000000c */
        /* <DEDUP_REMOVED lines=19> */
[----:B------:R-:W1:Y:S01]  /*1650*/  @!P0 S2R R3, SR_CgaCtaId ;  /* 0x0000000000038919 */ /* 0x000e620000008800 */
[----:B------:R-:W-:-:S04]  /*1660*/  @!P0 MOV R2, 0x400 ;  /* 0x0000040000028802 */ /* 0x000fc80000000f00 */
[----:B-1----:R-:W-:Y:S01]  /*1670*/  @!P0 LEA R3, R3, R2, 0x18 ;  /* 0x0000000203038211 */ /* 0x002fe200078ec0ff */
[----:B------:R-:W-:-:S03]  /*1680*/  HFMA2 R2, -RZ, RZ, 0, 0 ;  /* 0x00000000ff027431 */ /* 0x000fc600000001ff */
[----:B------:R-:W-:-:S05]  /*1690*/  @!P0 LEA R4, R4, R3, 0x2 ;  /* 0x0000000304048211 */ /* 0x000fca00078e10ff */
[----:B------:R-:W1:Y:S01]  /*16a0*/  @!P0 LDS R2, [R4] ;  /* 0x0000000004028984 */ /* 0x000e620000000800 */
[----:B------:R-:W-:-:S03]  /*16b0*/  ISETP.NE.AND P0, PT, R8, RZ, PT ;  /* 0x000000ff0800720c */ /* 0x000fc60003f05270 */
[----:B-1----:R-:W1:Y:S02]  /*16c0*/  SHFL.BFLY PT, R3, R2, 0x10, 0x1f ;  /* 0x0e001f0002037f89 */ /* 0x002e6400000e0000 */
[----:B-1----:R-:W-:-:S05]  /*16d0*/  FADD R3, R3, R2 ;  /* 0x0000000203037221 */ /* 0x002fca0000000000 */
[----:B------:R-:W1:Y:S02]  /*16e0*/  SHFL.BFLY PT, R6, R3, 0x8, 0x1f ;  /* 0x0d001f0003067f89 */ /* 0x000e6400000e0000 */
[----:B-1----:R-:W-:-:S05]  /*16f0*/  FADD R6, R3, R6 ;  /* 0x0000000603067221 */ /* 0x002fca0000000000 */
[----:B0-----:R-:W0:Y:S02]  /*1700*/  SHFL.BFLY PT, R5, R6, 0x4, 0x1f ;  /* 0x0c801f0006057f89 */ /* 0x001e2400000e0000 */
        /* <DEDUP_REMOVED lines=9> */
[----:B------:R-:W-:-:S09]  /*17a0*/  UISETP.NE.AND UP0, UPT, UR4, URZ, UPT ;  /* 0x000000ff0400728c */ /* 0x000fd2000bf05270 */
[----:B------:R-:W-:Y:S05]  /*17b0*/  BRA.U !UP0, `(.L_x_60) ;  /* 0x0000000108147547 */ /* 0x000fea000b800000 */
[----:B------:R-:W1:Y:S02]  /*17c0*/  LDC.64 R2, c[0x0][0x390] ;  /* 0x0000e400ff027b82 */ /* 0x000e640000000a00 */
[----:B-1----:R-:W-:-:S06]  /*17d0*/  IMAD.WIDE.U32 R2, R0, 0x2, R2 ;  /* 0x0000000200027825 */ /* 0x002fcc00078e0002 */
[----:B------:R-:W2:Y:S02]  /*17e0*/  LDG.E.U16.CONSTANT R2, desc[UR6][R2.64] ;  /* 0x0000000602027981 */ /* 0x000ea4000c1e9500 */
[----:B--2---:R-:W-:-:S05]  /*17f0*/  HADD2.F32 R6, -RZ, R2.H0_H0 ;  /* 0x20000002ff067230 */ /* 0x004fca0000004100 */
[----:B------:R-:W-:-:S07]  /*1800*/  FADD R7, R7, R6 ;  /* 0x0000000607077221 */ /* 0x000fce0000000000 */
.L_x_60:
[----:B------:R-:W-:Y:S01]  /*1810*/  F2FP.F16.F32.PACK_AB R7, RZ, R7 ;  /* 0x00000007ff07723e */ /* 0x000fe200000000ff */
[----:B---3--:R-:W-:-:S05]  /*1820*/  IMAD.WIDE.U32 R2, R0, 0x2, R4 ;  /* 0x0000000200027825 */ /* 0x008fca00078e0004 */
[----:B------:R-:W-:Y:S01]  /*1830*/  STG.E.U16 desc[UR6][R2.64], R7 ;  /* 0x0000000702007986 */ /* 0x000fe2000c101506 */
[----:B------:R-:W-:Y:S05]  /*1840*/  EXIT ;  /* 0x000000000000794d */ /* 0x000fea0003800000 */
.L_x_61:
        /* <DEDUP_REMOVED lines=11> */
.L_x_138:


//--------------------- .text._Z11gemv_kernelI6__half7__half2Li128EEvPKT_S4_S4_PS2_iib --------------------------
	.section	.text._Z11gemv_kernelI6__half7__half2Li128EEvPKT_S4_S4_PS2_iib,"ax",@progbits
	.align	128
        .global         _Z11gemv_kernelI6__half7__half2Li128EEvPKT_S4_S4_PS2_iib
        .type           _Z11gemv_kernelI6__half7__half2Li128EEvPKT_S4_S4_PS2_iib,@function
        .size           _Z11gemv_kernelI6__half7__half2Li128EEvPKT_S4_S4_PS2_iib,(.L_x_139 - _Z11gemv_kernelI6__half7__half2Li128EEvPKT_S4_S4_PS2_iib)
        .other          _Z11gemv_kernelI6__half7__half2Li128EEvPKT_S4_S4_PS2_iib,@"STO_CUDA_ENTRY STV_DEFAULT"
_Z11gemv_kernelI6__half7__half2Li128EEvPKT_S4_S4_PS2_iib:
.text._Z11gemv_kernelI6__half7__half2Li128EEvPKT_S4_S4_PS2_iib:
        /* <DEDUP_REMOVED lines=40> */
.L_x_66:
        /* <DEDUP_REMOVED lines=18> */
.L_x_65:
[----:B------:R-:W-:Y:S05]  /*03a0*/  BSYNC.RECONVERGENT B1 ;  /* 0x0000000000017941 */ /* 0x000fea0003800200 */
.L_x_64:
        /* <DEDUP_REMOVED lines=11> */
.L_x_69:
        /* <DEDUP_REMOVED lines=137> */
.L_x_68:
[----:B------:R-:W-:Y:S05]  /*0cf0*/  BSYNC.RECONVERGENT B1 ;  /* 0x0000000000017941 */ /* 0x000fea0003800200 */
.L_x_67:
        /* <DEDUP_REMOVED lines=77> */
.L_x_71:
[----:B------:R-:W-:Y:S05]  /*11d0*/  BSYNC.RECONVERGENT B1 ;  /* 0x0000000000017941 */ /* 0x000fea0003800200 */
.L_x_70:
        /* <DEDUP_REMOVED lines=39> */
.L_x_63:
[----:B------:R-:W-:Y:S05]  /*1450*/  BSYNC.RECONVERGENT B0 ;  /* 0x0000000000007941 */ /* 0x000fea0003800200 */
.L_x_62:
        /* <DEDUP_REMOVED lines=59> */
.L_x_72:
[----:B------:R-:W-:Y:S01]  /*1810*/  F2FP.F16.F32.PACK_AB R7, RZ, R7 ;  /* 0x00000007ff07723e */ /* 0x000fe200000000ff */
[----:B---3--:R-:W-:-:S05]  /*1820*/  IMAD.WIDE.U32 R2, R0, 0x2, R4 ;  /* 0x0000000200027825 */ /* 0x008fca00078e0004 */
[----:B------:R-:W-:Y:S01]  /*1830*/  STG.E.U16 desc[UR6][R2.64], R7 ;  /* 0x0000000702007986 */ /* 0x000fe2000c101506 */
[----:B------:R-:W-:Y:S05]  /*1840*/  EXIT ;  /* 0x000000000000794d */ /* 0x000fea0003800000 */
.L_x_73:
        /* <DEDUP_REMOVED lines=11> */
.L_x_139:


//--------------------- .text._Z11gemv_kernelI6__half7__half2Li64EEvPKT_S4_S4_PS2_iib --------------------------
	.section	.text._Z11gemv_kernelI6__half7__half2Li64EEvPKT_S4_S4_PS2_iib,"ax",@progbits
	.align	128
        .global         _Z11gemv_kernelI6__half7__half2Li64EEvPKT_S4_S4_PS2_iib
        .type           _Z11gemv_kernelI6__half7__half2Li64EEvPKT_S4_S4_PS2_iib,@function
        .size           _Z11gemv_kernelI6__half7__half2Li64EEvPKT_S4_S4_PS2_iib,(.L_x_140 - _Z11gemv_kernelI6__half7__half2Li64EEvPKT_S4_S4_PS2_iib)
        .other          _Z11gemv_kernelI6__half7__half2Li64EEvPKT_S4_S4_PS2_iib,@"STO_CUDA_ENTRY STV_DEFAULT"
_Z11gemv_kernelI6__half7__half2Li64EEvPKT_S4_S4_PS2_iib:
.text._Z11gemv_kernelI6__half7__half2Li64EEvPKT_S4_S4_PS2_iib:
        /* <DEDUP_REMOVED lines=40> */
.L_x_78:
        /* <DEDUP_REMOVED lines=18> */
.L_x_77:
[----:B------:R-:W-:Y:S05]  /*03a0*/  BSYNC.RECONVERGENT B1 ;  /* 0x0000000000017941 */ /* 0x000fea0003800200 */
.L_x_76:
        /* <DEDUP_REMOVED lines=11> */
.L_x_81:
        /* <DEDUP_REMOVED lines=137> */
.L_x_80:
[----:B------:R-:W-:Y:S05]  /*0cf0*/  BSYNC.RECONVERGENT B1 ;  /* 0x0000000000017941 */ /* 0x000fea0003800200 */
.L_x_79:
        /* <DEDUP_REMOVED lines=77> */
.L_x_83:
[----:B------:R-:W-:Y:S05]  /*11d0*/  BSYNC.RECONVERGENT B1 ;  /* 0x0000000000017941 */ /* 0x000fea0003800200 */
.L_x_82:
        /* <DEDUP_REMOVED lines=39> */
.L_x_75:
[----:B------:R-:W-:Y:S05]  /*1450*/  BSYNC.RECONVERGENT B0 ;  /* 0x0000000000007941 */ /* 0x000fea0003800200 */
.L_x_74:
        /* <DEDUP_REMOVED lines=59> */
.L_x_84:
[----:B------:R-:W-:Y:S01]  /*1810*/  F2FP.F16.F32.PACK_AB R7, RZ, R7 ;  /* 0x00000007ff07723e */ /* 0x000fe200000000ff */
[----:B---3--:R-:W-:-:S05]  /*1820*/  IMAD.WIDE.U32 R2, R0, 0x2, R4 ;  /* 0x0000000200027825 */ /* 0x008fca00078e0004 */
[----:B------:R-:W-:Y:S01]  /*1830*/  STG.E.U16 desc[UR6][R2.64], R7 ;  /* 0x0000000702007986 */ /* 0x000fe2000c101506 */
[----:B------:R-:W-:Y:S05]  /*1840*/  EXIT ;  /* 0x000000000000794d */ /* 0x000fea0003800000 */
.L_x_85:
        /* <DEDUP_REMOVED lines=11> */
.L_x_140:


//--------------------- .text._Z11gemv_kernelI6__half7__half2Li32EEvPKT_S4_S4_PS2_iib --------------------------
	.section	.text._Z11gemv_kernelI6__half7__half2Li32EEvPKT_S4_S4_PS2_iib,"ax",@progbits
	.align	128
        .global         _Z11gemv_kernelI6__half7__half2Li32EEvPKT_S4_S4_PS2_iib
        .type           _Z11gemv_kernelI6__half7__half2Li32EEvPKT_S4_S4_PS2_iib,@function
        .size           _Z11gemv_kernelI6__half7__half2Li32EEvPKT_S4_S4_PS2_iib,(.L_x_141 - _Z11gemv_kernelI6__half7__half2Li32EEvPKT_S4_S4_PS2_iib)
        .other          _Z11gemv_kernelI6__half7__half2Li32EEvPKT_S4_S4_PS2_iib,@"STO_CUDA_ENTRY STV_DEFAULT"
_Z11gemv_kernelI6__half7__half2Li32EEvPKT_S4_S4_PS2_iib:
.text._Z11gemv_kernelI6__half7__half2Li32EEvPKT_S4_S4_PS2_iib:
        /* <DEDUP_REMOVED lines=40> */
.L_x_90:
        /* <DEDUP_REMOVED lines=18> */
.L_x_89:
[----:B------:R-:W-:Y:S05]  /*03a0*/  BSYNC.RECONVERGENT B1 ;  /* 0x0000000000017941 */ /* 0x000fea0003800200 */
.L_x_88:
        /* <DEDUP_REMOVED lines=11> */
.L_x_93:
        /* <DEDUP_REMOVED lines=137> */
.L_x_92:
[----:B------:R-:W-:Y:S05]  /*0cf0*/  BSYNC.RECONVERGENT B1 ;  /* 0x0000000000017941 */ /* 0x000fea0003800200 */
.L_x_91:
        /* <DEDUP_REMOVED lines=77> */
.L_x_95:
[----:B------:R-:W-:Y:S05]  /*11d0*/  BSYNC.RECONVERGENT B1 ;  /* 0x0000000000017941 */ /* 0x000fea0003800200 */
.L_x_94:
        /* <DEDUP_REMOVED lines=39> */
.L_x_87:
[----:B------:R-:W-:Y:S05]  /*1450*/  BSYNC.RECONVERGENT B0 ;  /* 0x0000000000007941 */ /* 0x000fea0003800200 */
.L_x_86:
[----:B------:R-:W-:Y:S01]  /*1460*/  LOP3.LUT R4, R9, 0x1, RZ, 0xc0, !PT ;  /* 0x0000000109047812 */ /* 0x000fe200078ec0ff */
[----:B------:R-:W-:Y:S03]  /*1470*/  BSSY.RECONVERGENT B0, `(.L_x_96) ;  /* 0x000000c000007945 */ /* 0x000fe60003800200 */
[----:B------:R-:W-:-:S04]  /*1480*/  ISETP.NE.U32.AND P0, PT, R4, 0x1, PT ;  /* 0x000000010400780c */ /* 0x000fc80003f05070 */
[----:B------:R-:W-:-:S13]  /*1490*/  ISETP.NE.OR P0, PT, R8, RZ, P0 ;  /* 0x000000ff0800720c */ /* 0x000fda0000705670 */
[----:B------:R-:W-:Y:S05]  /*14a0*/  @P0 BRA `(.L_x_97) ;  /* 0x0000000000200947 */ /* 0x000fea0003800000 */
[----:B------:R-:W0:Y:S01]  /*14b0*/  LDC.64 R4, c[0x0][0x388] ;  /* 0x0000e200ff047b82 */ /* 0x000e220000000a00 */
[----:B------:R-:W-:-:S06]  /*14c0*/  IMAD.WIDE R2, R9, 0x2, R2 ;  /* 0x0000000209027825 */ /* 0x000fcc00078e0202 */
[----:B------:R-:W2:Y:S01]  /*14d0*/  LDG.E.U16.CONSTANT R2, desc[UR6][R2.64+-0x2] ;  /* 0xfffffe0602027981 */ /* 0x000ea2000c1e9500 */
[----:B0-----:R-:W-:-:S06]  /*14e0*/  IMAD.WIDE R4, R9, 0x2, R4 ;  /* 0x0000000209047825 */ /* 0x001fcc00078e0204 */
[----:B------:R-:W3:Y:S01]  /*14f0*/  LDG.E.U16.CONSTANT R4, desc[UR6][R4.64+-0x2] ;  /* 0xfffffe0604047981 */ /* 0x000ee2000c1e9500 */
[----:B--2---:R-:W-:Y:S02]  /*1500*/  HADD2.F32 R7, -RZ, R2.H0_H0 ;  /* 0x20000002ff077230 */ /* 0x004fe40000004100 */
[----:B---3--:R-:W-:-:S05]  /*1510*/  HADD2.F32 R6, -RZ, R4.H0_H0 ;  /* 0x20000004ff067230 */ /* 0x008fca0000004100 */
[----:B------:R-:W-:-:S07]  /*1520*/  FFMA R12, R7, R6, R12 ;  /* 0x00000006070c7223 */ /* 0x000fce000000000c */
.L_x_97:
[----:B------:R-:W-:Y:S05]  /*1530*/  BSYNC.RECONVERGENT B0 ;  /* 0x0000000000007941 */ /* 0x000fea0003800200 */
.L_x_96:
        /* <DEDUP_REMOVED lines=19> */
[----:B------:R-:W0:Y:S02]  /*1670*/  LDG.E.U16.CONSTANT R2, desc[UR6][R2.64] ;  /* 0x0000000602027981 */ /* 0x000e24000c1e9500 */
[----:B0-----:R-:W-:-:S05]  /*1680*/  HADD2.F32 R6, -RZ, R2.H0_H0 ;  /* 0x20000002ff067230 */ /* 0x001fca0000004100 */
[----:B------:R-:W-:-:S07]  /*1690*/  FADD R7, R7, R6 ;  /* 0x0000000607077221 */ /* 0x000fce0000000000 */
.L_x_98:
[----:B------:R-:W-:Y:S01]  /*16a0*/  F2FP.F16.F32.PACK_AB R7, RZ, R7 ;  /* 0x00000007ff07723e */ /* 0x000fe200000000ff */
[----:B---3--:R-:W-:-:S05]  /*16b0*/  IMAD.WIDE.U32 R2, R0, 0x2, R4 ;  /* 0x0000000200027825 */ /* 0x008fca00078e0004 */
[----:B------:R-:W-:Y:S01]  /*16c0*/  STG.E.U16 desc[UR6][R2.64], R7 ;  /* 0x0000000702007986 */ /* 0x000fe2000c101506 */
[----:B------:R-:W-:Y:S05]  /*16d0*/  EXIT ;  /* 0x000000000000794d */ /* 0x000fea0003800000 */
.L_x_99:
        /* <DEDUP_REMOVED lines=10> */
.L_x_141:


//--------------------- .text._Z11gemv_kernelI13__nv_bfloat1614__nv_bfloat162Li256EEvPKT_S4_S4_PS2_iib --------------------------
	.section	.text._Z11gemv_kernelI13__nv_bfloat1614__nv_bfloat162Li256EEvPKT_S4_S4_PS2_iib,"ax",@progbits
	.align	128
        .global         _Z11gemv_kernelI13__nv_bfloat1614__nv_bfloat162Li256EEvPKT_S4_S4_PS2_iib
        .type           _Z11gemv_kernelI13__nv_bfloat1614__nv_bfloat162Li256EEvPKT_S4_S4_PS2_iib,@function
        .size           _Z11gemv_kernelI13__nv_bfloat1614__nv_bfloat162Li256EEvPKT_S4_S4_PS2_iib,(.L_x_142 - _Z11gemv_kernelI13__nv_bfloat1614__nv_bfloat162Li256EEvPKT_S4_S4_PS2_iib)
        .other          _Z11gemv_kernelI13__nv_bfloat1614__nv_bfloat162Li256EEvPKT_S4_S4_PS2_iib,@"STO_CUDA_ENTRY STV_DEFAULT"
_Z11gemv_kernelI13__nv_bfloat1614__nv_bfloat162Li256EEvPKT_S4_S4_PS2_iib:
.text._Z11gemv_kernelI13__nv_bfloat1614__nv_bfloat162Li256EEvPKT_S4_S4_PS2_iib:
        /* <DEDUP_REMOVED lines=9> */
[----:B------:R-:W-:Y:S01]  /*0090*/  IMAD.MOV.U32 R10, RZ, RZ, RZ ;  /* 0x000000ffff0a7224 */ /* 0x000fe200078e00ff */
        /* <DEDUP_REMOVED lines=10> */
[----:B------:R-:W-:Y:S02]  /*0140*/  HFMA2 R10, -RZ, RZ, 0, 0 ;  /* 0x00000000ff0a7431 */ /* 0x000fe400000001ff */
[----:B------:R-:W-:Y:S02]  /*0150*/  IMAD.MOV.U32 R12, RZ, RZ, R8 ;  /* 0x000000ffff0c7224 */ /* 0x000fe400078e0008 */
[----:B------:R-:W-:-:S05]  /*0160*/  IMAD.IADD R13, R11, 0x1, R4 ;  /* 0x000000010b0d7824 */ /* 0x000fca00078e0204 */
[C---:B------:R-:W-:Y:S02]  /*0170*/  LOP3.LUT R4, R13.reuse, 0x300, RZ, 0xc0, !PT ;  /* 0x000003000d047812 */ /* 0x040fe400078ec0ff */
[----:B------:R-:W-:Y:S02]  /*0180*/  ISETP.GE.U32.AND P0, PT, R13, 0x300, PT ;  /* 0x000003000d00780c */ /* 0x000fe40003f06070 */
[----:B------:R-:W-:-:S13]  /*0190*/  ISETP.NE.AND P1, PT, R4, 0x300, PT ;  /* 0x000003000400780c */ /* 0x000fda0003f25270 */
[----:B------:R-:W-:Y:S05]  /*01a0*/  @!P1 BRA `(.L_x_103) ;  /* 0x0000000000849947 */ /* 0x000fea0003800000 */
[----:B------:R-:W0:Y:S01]  /*01b0*/  LDC.64 R6, c[0x0][0x388] ;  /* 0x0000e200ff067b82 */ /* 0x000e220000000a00 */
[----:B------:R-:W1:Y:S01]  /*01c0*/  LDCU.64 UR4, c[0x0][0x380] ;  /* 0x00007000ff0477ac */ /* 0x000e620008000a00 */
[----:B------:R-:W-:Y:S01]  /*01d0*/  IMAD.WIDE R4, R5, 0x2, RZ ;  /* 0x0000000205047825 */ /* 0x000fe200078e02ff */
[----:B------:R-:W-:Y:S02]  /*01e0*/  LEA.HI R13, R13, 0x1, RZ, 0x18 ;  /* 0x000000010d0d7811 */ /* 0x000fe400078fc0ff */
[----:B------:R-:W-:Y:S01]  /*01f0*/  MOV R10, RZ ;  /* 0x000000ff000a7202 */ /* 0x000fe20000000f00 */
[----:B------:R-:W-:Y:S01]  /*0200*/  IMAD.MOV.U32 R12, RZ, RZ, R8 ;  /* 0x000000ffff0c7224 */ /* 0x000fe200078e0008 */
[----:B------:R-:W-:Y:S01]  /*0210*/  LOP3.LUT R13, R13, 0x3, RZ, 0xc0, !PT ;  /* 0x000000030d0d7812 */ /* 0x000fe200078ec0ff */
[----:B------:R-:W-:-:S04]  /*0220*/  IMAD.WIDE.U32 R4, R8, 0x4, R4 ;  /* 0x0000000408047825 */ /* 0x000fc800078e0004 */
[----:B------:R-:W-:Y:S01]  /*0230*/  IMAD.MOV R13, RZ, RZ, -R13 ;  /* 0x000000ffff0d7224 */ /* 0x000fe200078e0a0d */
[----:B-1----:R-:W-:-:S04]  /*0240*/  IADD3 R4, P1, PT, R4, UR4, RZ ;  /* 0x0000000404047c10 */ /* 0x002fc8000ff3e0ff */
[----:B------:R-:W-:Y:S01]  /*0250*/  IADD3.X R19, PT, PT, R5, UR5, RZ, P1, !PT ;  /* 0x0000000505137c10 */ /* 0x000fe20008ffe4ff */
[----:B0-----:R-:W-:-:S04]  /*0260*/  IMAD.WIDE.U32 R6, R8, 0x4, R6 ;  /* 0x0000000408067825 */ /* 0x001fc800078e0006 */
[----:B------:R-:W-:-:S07]  /*0270*/  IMAD.MOV.U32 R21, RZ, RZ, R7 ;  /* 0x000000ffff157224 */ /* 0x000fce00078e0007 */
.L_x_104:
[----:B------:R-:W-:Y:S01]  /*0280*/  IMAD.MOV.U32 R7, RZ, RZ, R21 ;  /* 0x000000ffff077224 */ /* 0x000fe200078e0015 */
[----:B------:R-:W-:-:S05]  /*0290*/  MOV R5, R19 ;  /* 0x0000001300057202 */ /* 0x000fca0000000f00 */
[----:B------:R0:W2:Y:S04]  /*02a0*/  LDG.E.CONSTANT R7, desc[UR6][R6.64] ;  /* 0x0000000606077981 */ /* 0x0000a8000c1e9900 */
[----:B------:R1:W3:Y:S01]  /*02b0*/  LDG.E.CONSTANT R5, desc[UR6][R4.64] ;  /* 0x0000000604057981 */ /* 0x0002e2000c1e9900 */
[----:B------:R-:W-:-:S05]  /*02c0*/  VIADD R13, R13, 0x1 ;  /* 0x000000010d0d7836 */ /* 0x000fca0000000000 */
[----:B------:R-:W-:Y:S02]  /*02d0*/  ISETP.NE.AND P1, PT, R13, RZ, PT ;  /* 0x000000ff0d00720c */ /* 0x000fe40003f25270 */
[----:B0-----:R-:W-:Y:S02]  /*02e0*/  IADD3 R6, P2, PT, R6, 0x400, RZ ;  /* 0x0000040006067810 */ /* 0x001fe40007f5e0ff */
[----:B-1----:R-:W-:Y:S01]  /*02f0*/  IADD3 R4, P3, PT, R4, 0x400, RZ ;  /* 0x0000040004047810 */ /* 0x002fe20007f7e0ff */
[----:B------:R-:W-:Y:S02]  /*0300*/  VIADD R12, R12, 0x100 ;  /* 0x000001000c0c7836 */ /* 0x000fe40000000000 */
[----:B------:R-:W-:Y:S01]  /*0310*/  IMAD.X R21, RZ, RZ, R21, P2 ;  /* 0x000000ffff157224 */ /* 0x000fe200010e0615 */
[----:B------:R-:W-:Y:S02]  /*0320*/  IADD3.X R19, PT, PT, RZ, R19, RZ, P3, !PT ;  /* 0x00000013ff137210 */ /* 0x000fe40001ffe4ff */
[----:B--2---:R-:W-:-:S02]  /*0330*/  SHF.L.U32 R16, R7, 0x10, RZ ;  /* 0x0000001007107819 */ /* 0x004fc400000006ff */
[----:B------:R-:W-:Y:S01]  /*0340*/  PRMT R15, R7, 0x7632, R15 ;  /* 0x00007632070f7816 */ /* 0x000fe2000000000f */
[C---:B---3--:R-:W-:Y:S01]  /*0350*/  IMAD.U32 R17, R5.reuse, 0x10000, RZ ;  /* 0x0001000005117824 */ /* 0x048fe200078e00ff */
[----:B------:R-:W-:Y:S02]  /*0360*/  PRMT R14, R5, 0x7632, R14 ;  /* 0x00007632050e7816 */ /* 0x000fe4000000000e */
[----:B------:R-:W-:Y:S01]  /*0370*/  SHF.L.U32 R15, R15, 0x10, RZ ;  /* 0x000000100f0f7819 */ /* 0x000fe200000006ff */
[----:B------:R-:W-:Y:S02]  /*0380*/  FFMA R10, R17, R16, R10 ;  /* 0x00000010110a7223 */ /* 0x000fe4000000000a */
[----:B------:R-:W-:-:S04]  /*0390*/  IMAD.U32 R17, R14, 0x10000, RZ ;  /* 0x000100000e117824 */ /* 0x000fc800078e00ff */
[----:B------:R-:W-:Y:S01]  /*03a0*/  FFMA R10, R17, R15, R10 ;  /* 0x0000000f110a7223 */ /* 0x000fe2000000000a */
[----:B------:R-:W-:Y:S06]  /*03b0*/  @P1 BRA `(.L_x_104) ;  /* 0xfffffffc00b01947 */ /* 0x000fec000383ffff */
.L_x_103:
[----:B------:R-:W-:Y:S05]  /*03c0*/  BSYNC.RECONVERGENT B1 ;  /* 0x0000000000017941 */ /* 0x000fea0003800200 */
.L_x_102:
[----:B------:R-:W-:Y:S05]  /*03d0*/  @!P0 BRA `(.L_x_101) ;  /* 0x0000000000cc8947 */ /* 0x000fea0003800000 */
[----:B------:R-:W-:-:S04]  /*03e0*/  IMAD.WIDE.U32 R14, R12, 0x4, RZ ;  /* 0x000000040c0e7825 */ /* 0x000fc800078e00ff */
[----:B------:R-:W-:-:S07]  /*03f0*/  IMAD.MOV.U32 R13, RZ, RZ, R14 ;  /* 0x000000ffff0d7224 */ /* 0x000fce00078e000e */
.L_x_105:
[----:B------:R-:W-:Y:S02]  /*0400*/  IADD3 R6, P0, PT, R2, R13, RZ ;  /* 0x0000000d02067210 */ /* 0x000fe40007f1e0ff */
[----:B------:R-:W-:-:S03]  /*0410*/  IADD3 R4, P1, PT, R13, UR8, RZ ;  /* 0x000000080d047c10 */ /* 0x000fc6000ff3e0ff */
[----:B------:R-:W-:Y:S01]  /*0420*/  IMAD.X R7, R3, 0x1, R15, P0 ;  /* 0x0000000103077824 */ /* 0x000fe200000e060f */
[----:B------:R-:W-:-:S04]  /*0430*/  IADD3.X R5, PT, PT, R15, UR9, RZ, P1, !PT ;  /* 0x000000090f057c10 */ /* 0x000fc80008ffe4ff */
[----:B------:R-:W2:Y:S04]  /*0440*/  LDG.E.CONSTANT R21, desc[UR6][R6.64] ;  /* 0x0000000606157981 */ /* 0x000ea8000c1e9900 */
[----:B------:R-:W3:Y:S04]  /*0450*/  LDG.E.CONSTANT R23, desc[UR6][R4.64] ;  /* 0x0000000604177981 */ /* 0x000ee8000c1e9900 */
[----:B------:R-:W4:Y:S04]  /*0460*/  LDG.E.CONSTANT R18, desc[UR6][R6.64+0x400] ;  /* 0x0004000606127981 */ /* 0x000f28000c1e9900 */
[----:B------:R-:W5:Y:S04]  /*0470*/  LDG.E.CONSTANT R17, desc[UR6][R4.64+0x400] ;  /* 0x0004000604117981 */ /* 0x000f68000c1e9900 */
[----:B------:R-:W5:Y:S04]  /*0480*/  LDG.E.CONSTANT R16, desc[UR6][R6.64+0x800] ;  /* 0x0008000606107981 */ /* 0x000f68000c1e9900 */
[----:B------:R-:W5:Y:S04]  /*0490*/  LDG.E.CONSTANT R14, desc[UR6][R4.64+0x800] ;  /* 0x00080006040e7981 */ /* 0x000f68000c1e9900 */
[----:B------:R0:W5:Y:S04]  /*04a0*/  LDG.E.CONSTANT R20, desc[UR6][R4.64+0xc00] ;  /* 0x000c000604147981 */ /* 0x000168000c1e9900 */
[----:B------:R1:W5:Y:S01]  /*04b0*/  LDG.E.CONSTANT R19, desc[UR6][R6.64+0xc00] ;  /* 0x000c000606137981 */ /* 0x000362000c1e9900 */
[----:B------:R-:W-:-:S04]  /*04c0*/  IADD3 R12, PT, PT, R12, 0x400, RZ ;  /* 0x000004000c0c7810 */ /* 0x000fc80007ffe0ff */
[----:B------:R-:W-:Y:S02]  /*04d0*/  ISETP.GE.AND P0, PT, R12, R11, PT ;  /* 0x0000000b0c00720c */ /* 0x000fe40003f06270 */
[----:B------:R-:W-:-:S05]  /*04e0*/  IADD3 R13, P1, PT, R13, 0x1000, RZ ;  /* 0x000010000d0d7810 */ /* 0x000fca0007f3e0ff */
[----:B------:R-:W-:Y:S01]  /*04f0*/  IMAD.X R15, RZ, RZ, R15, P1 ;  /* 0x000000ffff0f7224 */ /* 0x000fe200008e060f */
[C---:B--2---:R-:W-:Y:S02]  /*0500*/  PRMT R22, R21.reuse, 0x7632, R22 ;  /* 0x0000763215167816 */ /* 0x044fe40000000016 */
[----:B------:R-:W-:Y:S02]  /*0510*/  SHF.L.U32 R25, R21, 0x10, RZ ;  /* 0x0000001015197819 */ /* 0x000fe400000006ff */
[C---:B---3--:R-:W-:Y:S01]  /*0520*/  PRMT R21, R23.reuse, 0x7632, R21 ;  /* 0x0000763217157816 */ /* 0x048fe20000000015 */
[----:B------:R-:W-:Y:S02]  /*0530*/  IMAD.U32 R23, R23, 0x10000, RZ ;  /* 0x0001000017177824 */ /* 0x000fe400078e00ff */
[----:B------:R-:W-:Y:S01]  /*0540*/  IMAD.U32 R22, R22, 0x10000, RZ ;  /* 0x0001000016167824 */ /* 0x000fe200078e00ff */
[----:B------:R-:W-:Y:S01]  /*0550*/  SHF.L.U32 R21, R21, 0x10, RZ ;  /* 0x0000001015157819 */ /* 0x000fe200000006ff */
[----:B------:R-:W-:Y:S01]  /*0560*/  FFMA R23, R25, R23, R10 ;  /* 0x0000001719177223 */ /* 0x000fe2000000000a */
[C---:B----4-:R-:W-:Y:S01]  /*0570*/  IMAD.U32 R10, R18.reuse, 0x10000, RZ ;  /* 0x00010000120a7824 */ /* 0x050fe200078e00ff */
[----:B------:R-:W-:Y:S01]  /*0580*/  PRMT R18, R18, 0x7632, R18 ;  /* 0x0000763212127816 */ /* 0x000fe20000000012 */
[C---:B-----5:R-:W-:Y:S01]  /*0590*/  IMAD.U32 R24, R17.reuse, 0x10000, RZ ;  /* 0x0001000011187824 */ /* 0x060fe200078e00ff */
[----:B------:R-:W-:Y:S01]  /*05a0*/  PRMT R17, R17, 0x7632, R17 ;  /* 0x0000763211117816 */ /* 0x000fe20000000011 */
[----:B------:R-:W-:Y:S01]  /*05b0*/  FFMA R21, R22, R21, R23 ;  /* 0x0000001516157223 */ /* 0x000fe20000000017 */
[----:B0-----:R-:W-:-:S03]  /*05c0*/  SHF.L.U32 R5, R18, 0x10, RZ ;  /* 0x0000001012057819 */ /* 0x001fc600000006ff */
[----:B------:R-:W-:Y:S01]  /*05d0*/  FFMA R10, R10, R24, R21 ;  /* 0x000000180a0a7223 */ /* 0x000fe20000000015 */
[----:B------:R-:W-:Y:S01]  /*05e0*/  IMAD.U32 R17, R17, 0x10000, RZ ;  /* 0x0001000011117824 */ /* 0x000fe200078e00ff */
[C---:B------:R-:W-:Y:S02]  /*05f0*/  PRMT R4, R16.reuse, 0x7632, R4 ;  /* 0x0000763210047816 */ /* 0x040fe40000000004 */
[----:B------:R-:W-:Y:S01]  /*0600*/  SHF.L.U32 R16, R16, 0x10, RZ ;  /* 0x0000001010107819 */ /* 0x000fe200000006ff */
[----:B------:R-:W-:Y:S01]  /*0610*/  FFMA R5, R5, R17, R10 ;  /* 0x0000001105057223 */ /* 0x000fe2000000000a */
[C---:B-1----:R-:W-:Y:S01]  /*0620*/  PRMT R6, R14.reuse, 0x7632, R6 ;  /* 0x000076320e067816 */ /* 0x042fe20000000006 */
[----:B------:R-:W-:Y:S01]  /*0630*/  IMAD.U32 R14, R14, 0x10000, RZ ;  /* 0x000100000e0e7824 */ /* 0x000fe200078e00ff */
[----:B------:R-:W-:-:S03]  /*0640*/  SHF.L.U32 R4, R4, 0x10, RZ ;  /* 0x0000001004047819 */ /* 0x000fc600000006ff */
[----:B------:R-:W-:Y:S02]  /*0650*/  IMAD.U32 R6, R6, 0x10000, RZ ;  /* 0x0001000006067824 */ /* 0x000fe400078e00ff */
[----:B------:R-:W-:-:S04]  /*0660*/  FFMA R5, R16, R14, R5 ;  /* 0x0000000e10057223 */ /* 0x000fc80000000005 */
[--C-:B------:R-:W-:Y:S01]  /*0670*/  FFMA R4, R4, R6, R5.reuse ;  /* 0x0000000604047223 */ /* 0x100fe20000000005 */
[C---:B------:R-:W-:Y:S02]  /*0680*/  PRMT R6, R20.reuse, 0x7632, R6 ;  /* 0x0000763214067816 */ /* 0x040fe40000000006 */
[C---:B------:R-:W-:Y:S01]  /*0690*/  PRMT R5, R19.reuse, 0x7632, R5 ;  /* 0x0000763213057816 */ /* 0x040fe20000000005 */
[----:B------:R-:W-:Y:S01]  /*06a0*/  IMAD.U32 R19, R19, 0x10000, RZ ;  /* 0x0001000013137824 */ /* 0x000fe200078e00ff */
[----:B------:R-:W-:Y:S02]  /*06b0*/  SHF.L.U32 R20, R20, 0x10, RZ ;  /* 0x0000001014147819 */ /* 0x000fe400000006ff */
[----:B------:R-:W-:Y:S01]  /*06c0*/  SHF.L.U32 R6, R6, 0x10, RZ ;  /* 0x0000001006067819 */ /* 0x000fe200000006ff */
[----:B------:R-:W-:Y:S02]  /*06d0*/  IMAD.U32 R5, R5, 0x10000, RZ ;  /* 0x0001000005057824 */ /* 0x000fe400078e00ff */
[----:B------:R-:W-:-:S04]  /*06e0*/  FFMA R4, R19, R20, R4 ;  /* 0x0000001413047223 */ /* 0x000fc80000000004 */
[----:B------:R-:W-:Y:S01]  /*06f0*/  FFMA R10, R5, R6, R4 ;  /* 0x00000006050a7223 */ /* 0x000fe20000000004 */
[----:B------:R-:W-:Y:S06]  /*0700*/  @!P0 BRA `(.L_x_105) ;  /* 0xfffffffc003c8947 */ /* 0x000fec000383ffff */
.L_x_101:
[----:B------:R-:W-:Y:S05]  /*0710*/  BSYNC.RECONVERGENT B0 ;  /* 0x0000000000007941 */ /* 0x000fea0003800200 */
.L_x_100:
        /* <DEDUP_REMOVED lines=8> */
[----:B------:R-:W-:Y:S02]  /*07a0*/  ISETP.GT.U32.AND P1, PT, R8, 0x1f, PT ;  /* 0x0000001f0800780c */ /* 0x000fe40003f24070 */
[----:B--2---:R-:W-:Y:S01]  /*07b0*/  @!P0 SHF.L.U32 R7, R2, 0x10, RZ ;  /* 0x0000001002078819 */ /* 0x004fe200000006ff */
[----:B---3--:R-:W-:-:S04]  /*07c0*/  @!P0 IMAD.U32 R6, R4, 0x10000, RZ ;  /* 0x0001000004068824 */ /* 0x008fc800078e00ff */
        /* <DEDUP_REMOVED lines=23> */
[----:B------:R-:W-:-:S04]  /*0940*/  HFMA2 R2, -RZ, RZ, 0, 0 ;  /* 0x00000000ff027431 */ /* 0x000fc800000001ff */
[----:B------:R-:W-:-:S05]  /*0950*/  @!P0 IMAD R4, R4, 0x4, R3 ;  /* 0x0000000404048824 */ /* 0x000fca00078e0203 */
        /* <DEDUP_REMOVED lines=21> */
[----:B--2---:R-:W-:-:S05]  /*0ab0*/  SHF.L.U32 R6, R2, 0x10, RZ ;  /* 0x0000001002067819 */ /* 0x004fca00000006ff */
[----:B------:R-:W-:-:S07]  /*0ac0*/  FADD R7, R7, R6 ;  /* 0x0000000607077221 */ /* 0x000fce0000000000 */
.L_x_106:
[----:B------:R-:W-:Y:S01]  /*0ad0*/  F2FP.BF16.F32.PACK_AB R7, RZ, R7 ;  /* 0x00000007ff07723e */ /* 0x000fe200000010ff */
[----:B---3--:R-:W-:-:S05]  /*0ae0*/  IMAD.WIDE.U32 R2, R0, 0x2, R4 ;  /* 0x0000000200027825 */ /* 0x008fca00078e0004 */
[----:B------:R-:W-:Y:S01]  /*0af0*/  STG.E.U16 desc[UR6][R2.64], R7 ;  /* 0x0000000702007986 */ /* 0x000fe2000c101506 */
[----:B------:R-:W-:Y:S05]  /*0b00*/  EXIT ;  /* 0x000000000000794d */ /* 0x000fea0003800000 */
.L_x_107:
        /* <DEDUP_REMOVED lines=15> */
.L_x_142:


//--------------------- .text._Z11gemv_kernelI13__nv_bfloat1614__nv_bfloat162Li128EEvPKT_S4_S4_PS2_iib --------------------------
	.section	.text._Z11gemv_kernelI13__nv_bfloat1614__nv_bfloat162Li128EEvPKT_S4_S4_PS2_iib,"ax",@progbits
	.align	128
        .global         _Z11gemv_kernelI13__nv_bfloat1614__nv_bfloat162Li128EEvPKT_S4_S4_PS2_iib
        .type           _Z11gemv_kernelI13__nv_bfloat1614__nv_bfloat162Li128EEvPKT_S4_S4_PS2_iib,@function
        .size           _Z11gemv_kernelI13__nv_bfloat1614__nv_bfloat162Li128EEvPKT_S4_S4_PS2_iib,(.L_x_143 - _Z11gemv_kernelI13__nv_bfloat1614__nv_bfloat162Li128EEvPKT_S4_S4_PS2_iib)
        .other          _Z11gemv_kernelI13__nv_bfloat1614__nv_bfloat162Li128EEvPKT_S4_S4_PS2_iib,@"STO_CUDA_ENTRY STV_DEFAULT"
_Z11gemv_kernelI13__nv_bfloat1614__nv_bfloat162Li128EEvPKT_S4_S4_PS2_iib:
.text._Z11gemv_kernelI13__nv_bfloat1614__nv_bfloat162Li128EEvPKT_S4_S4_PS2_iib:
        /* <DEDUP_REMOVED lines=40> */
.L_x_112:
        /* <DEDUP_REMOVED lines=20> */
.L_x_111:
[----:B------:R-:W-:Y:S05]  /*03c0*/  BSYNC.RECONVERGENT B1 ;  /* 0x0000000000017941 */ /* 0x000fea0003800200 */
.L_x_110:
[----:B------:R-:W-:Y:S05]  /*03d0*/  @!P0 BRA `(.L_x_109) ;  /* 0x0000000000cc8947 */ /* 0x000fea0003800000 */
[----:B------:R-:W-:-:S04]  /*03e0*/  IMAD.WIDE.U32 R14, R12, 0x4, RZ ;  /* 0x000000040c0e7825 */ /* 0x000fc800078e00ff */
[----:B------:R-:W-:-:S07]  /*03f0*/  IMAD.MOV.U32 R13, RZ, RZ, R14 ;  /* 0x000000ffff0d7224 */ /* 0x000fce00078e000e */
.L_x_113:
        /* <DEDUP_REMOVED lines=49> */
.L_x_109:
[----:B------:R-:W-:Y:S05]  /*0710*/  BSYNC.RECONVERGENT B0 ;  /* 0x0000000000007941 */ /* 0x000fea0003800200 */
.L_x_108:
        /* <DEDUP_REMOVED lines=59> */
.L_x_114:
[----:B------:R-:W-:Y:S01]  /*0ad0*/  F2FP.BF16.F32.PACK_AB R7, RZ, R7 ;  /* 0x00000007ff07723e */ /* 0x000fe200000010ff */
[----:B---3--:R-:W-:-:S05]  /*0ae0*/  IMAD.WIDE.U32 R2, R0, 0x2, R4 ;  /* 0x0000000200027825 */ /* 0x008fca00078e0004 */
[----:B------:R-:W-:Y:S01]  /*0af0*/  STG.E.U16 desc[UR6][R2.64], R7 ;  /* 0x0000000702007986 */ /* 0x000fe2000c101506 */
[----:B------:R-:W-:Y:S05]  /*0b00*/  EXIT ;  /* 0x000000000000794d */ /* 0x000fea0003800000 */
.L_x_115:
        /* <DEDUP_REMOVED lines=15> */
.L_x_143:


//--------------------- .text._Z11gemv_kernelI13__nv_bfloat1614__nv_bfloat162Li64EEvPKT_S4_S4_PS2_iib --------------------------
	.section	.text._Z11gemv_kernelI13__nv_bfloat1614__nv_bfloat162Li64EEvPKT_S4_S4_PS2_iib,"ax",@progbits
	.align	128
        .global         _Z11gemv_kernelI13__nv_bfloat1614__nv_bfloat162Li64EEvPKT_S4_S4_PS2_iib
        .type           _Z11gemv_kernelI13__nv_bfloat1614__nv_bfloat162Li64EEvPKT_S4_S4_PS2_iib,@function
        .size           _Z11gemv_kernelI13__nv_bfloat1614__nv_bfloat162Li64EEvPKT_S4_S4_PS2_iib,(.L_x_144 - _Z11gemv_kernelI13__nv_bfloat1614__nv_bfloat162Li64EEvPKT_S4_S4_PS2_iib)
        .other          _Z11gemv_kernelI13__nv_bfloat1614__nv_bfloat162Li64EEvPKT_S4_S4_PS2_iib,@"STO_CUDA_ENTRY STV_DEFAULT"
_Z11gemv_kernelI13__nv_bfloat1614__nv_bfloat162Li64EEvPKT_S4_S4_PS2_iib:
.text._Z11gemv_kernelI13__nv_bfloat1614__nv_bfloat162Li64EEvPKT_S4_S4_PS2_iib:
        /* <DEDUP_REMOVED lines=40> */
.L_x_120:
        /* <DEDUP_REMOVED lines=20> */
.L_x_119:
[----:B------:R-:W-:Y:S05]  /*03c0*/  BSYNC.RECONVERGENT B1 ;  /* 0x0000000000017941 */ /* 0x000fea0003800200 */
.L_x_118:
[----:B------:R-:W-:Y:S05]  /*03d0*/  @!P0 BRA `(.L_x_117) ;  /* 0x0000000000cc8947 */ /* 0x000fea0003800000 */
[----:B------:R-:W-:-:S04]  /*03e0*/  IMAD.WIDE.U32 R14, R12, 0x4, RZ ;  /* 0x000000040c0e7825 */ /* 0x000fc800078e00ff */
[----:B------:R-:W-:-:S07]  /*03f0*/  IMAD.MOV.U32 R13, RZ, RZ, R14 ;  /* 0x000000ffff0d7224 */ /* 0x000fce00078e000e */
.L_x_121:
        /* <DEDUP_REMOVED lines=49> */
.L_x_117:
[----:B------:R-:W-:Y:S05]  /*0710*/  BSYNC.RECONVERGENT B0 ;  /* 0x0000000000007941 */ /* 0x000fea0003800200 */
.L_x_116:
        /* <DEDUP_REMOVED lines=59> */
.L_x_122:
[----:B------:R-:W-:Y:S01]  /*0ad0*/  F2FP.BF16.F32.PACK_AB R7, RZ, R7 ;  /* 0x00000007ff07723e */ /* 0x000fe200000010ff */
[----:B---3--:R-:W-:-:S05]  /*0ae0*/  IMAD.WIDE.U32 R2, R0, 0x2, R4 ;  /* 0x0000000200027825 */ /* 0x008fca00078e0004 */
[----:B------:R-:W-:Y:S01]  /*0af0*/  STG.E.U16 desc[UR6][R2.64], R7 ;  /* 0x0000000702007986 */ /* 0x000fe2000c101506 */
[----:B------:R-:W-:Y:S05]  /*0b00*/  EXIT ;  /* 0x000000000000794d */ /* 0x000fea0003800000 */
.L_x_123:
        /* <DEDUP_REMOVED lines=15> */
.L_x_144:


//--------------------- .text._Z11gemv_kernelI13__nv_bfloat1614__nv_bfloat162Li32EEvPKT_S4_S4_PS2_iib --------------------------
	.section	.text._Z11gemv_kernelI13__nv_bfloat1614__nv_bfloat162Li32EEvPKT_S4_S4_PS2_iib,"ax",@progbits
	.align	128
        .global         _Z11gemv_kernelI13__nv_bfloat1614__nv_bfloat162Li32EEvPKT_S4_S4_PS2_iib
        .type           _Z11gemv_kernelI13__nv_bfloat1614__nv_bfloat162Li32EEvPKT_S4_S4_PS2_iib,@function
        .size           _Z11gemv_kernelI13__nv_bfloat1614__nv_bfloat162Li32EEvPKT_S4_S4_PS2_iib,(.L_x_145 - _Z11gemv_kernelI13__nv_bfloat1614__nv_bfloat162Li32EEvPKT_S4_S4_PS2_iib)
        .other          _Z11gemv_kernelI13__nv_bfloat1614__nv_bfloat162Li32EEvPKT_S4_S4_PS2_iib,@"STO_CUDA_ENTRY STV_DEFAULT"
_Z11gemv_kernelI13__nv_bfloat1614__nv_bfloat162Li32EEvPKT_S4_S4_PS2_iib:
.text._Z11gemv_kernelI13__nv_bfloat1614__nv_bfloat162Li32EEvPKT_S4_S4_PS2_iib:
        /* <DEDUP_REMOVED lines=40> */
.L_x_128:
        /* <DEDUP_REMOVED lines=8> */
[----:B------:R-:W-:Y:S01]  /*0300*/  VIADD R12, R12, 0x20 ;  /* 0x000000200c0c7836 */ /* 0x000fe20000000000 */
[----:B------:R-:W-:-:S03]  /*0310*/  IADD3.X R21, PT, PT, RZ, R21, RZ, P2, !PT ;  /* 0x00000015ff157210 */ /* 0x000fc600017fe4ff */
[----:B------:R-:W-:Y:S01]  /*0320*/  IMAD.X R19, RZ, RZ, R19, P3 ;  /* 0x000000ffff137224 */ /* 0x000fe200018e0613 */
[C---:B--2---:R-:W-:Y:S02]  /*0330*/  SHF.L.U32 R16, R7.reuse, 0x10, RZ ;  /* 0x0000001007107819 */ /* 0x044fe400000006ff */
        /* <DEDUP_REMOVED lines=8> */
.L_x_127:
[----:B------:R-:W-:Y:S05]  /*03c0*/  BSYNC.RECONVERGENT B1 ;  /* 0x0000000000017941 */ /* 0x000fea0003800200 */
.L_x_126:
[----:B------:R-:W-:Y:S05]  /*03d0*/  @!P0 BRA `(.L_x_125) ;  /* 0x0000000000cc8947 */ /* 0x000fea0003800000 */
[----:B------:R-:W-:-:S03]  /*03e0*/  IMAD.WIDE.U32 R14, R12, 0x4, RZ ;  /* 0x000000040c0e7825 */ /* 0x000fc600078e00ff */
[----:B------:R-:W-:-:S07]  /*03f0*/  MOV R13, R14 ;  /* 0x0000000e000d7202 */ /* 0x000fce0000000f00 */
.L_x_129:
        /* <DEDUP_REMOVED lines=19> */
[----:B------:R-:W-:Y:S01]  /*0530*/  IMAD.U32 R23, R23, 0x10000, RZ ;  /* 0x0001000017177824 */ /* 0x000fe200078e00ff */
[----:B------:R-:W-:-:S03]  /*0540*/  SHF.L.U32 R22, R22, 0x10, RZ ;  /* 0x0000001016167819 */ /* 0x000fc600000006ff */
[----:B------:R-:W-:Y:S02]  /*0550*/  IMAD.U32 R21, R21, 0x10000, RZ ;  /* 0x0001000015157824 */ /* 0x000fe400078e00ff */
[----:B------:R-:W-:Y:S01]  /*0560*/  FFMA R23, R25, R23, R10 ;  /* 0x0000001719177223 */ /* 0x000fe2000000000a */
[C---:B----4-:R-:W-:Y:S01]  /*0570*/  SHF.L.U32 R10, R18.reuse, 0x10, RZ ;  /* 0x00000010120a7819 */ /* 0x050fe200000006ff */
[C---:B-----5:R-:W-:Y:S01]  /*0580*/  IMAD.U32 R24, R17.reuse, 0x10000, RZ ;  /* 0x0001000011187824 */ /* 0x060fe200078e00ff */
[----:B------:R-:W-:Y:S01]  /*0590*/  PRMT R18, R18, 0x7632, R18 ;  /* 0x0000763212127816 */ /* 0x000fe20000000012 */
[----:B------:R-:W-:Y:S01]  /*05a0*/  FFMA R21, R22, R21, R23 ;  /* 0x0000001516157223 */ /* 0x000fe20000000017 */
[----:B------:R-:W-:Y:S02]  /*05b0*/  PRMT R17, R17, 0x7632, R17 ;  /* 0x0000763211117816 */ /* 0x000fe40000000011 */
[----:B0-----:R-:W-:Y:S01]  /*05c0*/  SHF.L.U32 R5, R18, 0x10, RZ ;  /* 0x0000001012057819 */ /* 0x001fe200000006ff */
[----:B------:R-:W-:-:S02]  /*05d0*/  FFMA R10, R10, R24, R21 ;  /* 0x000000180a0a7223 */ /* 0x000fc40000000015 */
        /* <DEDUP_REMOVED lines=19> */
.L_x_125:
[----:B------:R-:W-:Y:S05]  /*0710*/  BSYNC.RECONVERGENT B0 ;  /* 0x0000000000007941 */ /* 0x000fea0003800200 */
.L_x_124:
        /* <DEDUP_REMOVED lines=10> */
[----:B--2---:R-:W-:Y:S01]  /*07c0*/  SHF.L.U32 R7, R2, 0x10, RZ ;  /* 0x0000001002077819 */ /* 0x004fe200000006ff */
[----:B---3--:R-:W-:-:S04]  /*07d0*/  IMAD.U32 R6, R4, 0x10000, RZ ;  /* 0x0001000004067824 */ /* 0x008fc800078e00ff */
[----:B------:R-:W-:-:S07]  /*07e0*/  FFMA R10, R7, R6, R10 ;  /* 0x00000006070a7223 */ /* 0x000fce000000000a */
.L_x_131:
[----:B------:R-:W-:Y:S05]  /*07f0*/  BSYNC.RECONVERGENT B0 ;  /* 0x0000000000007941 */ /* 0x000fea0003800200 */
.L_x_130:
        /* <DEDUP_REMOVED lines=20> */
[----:B0-----:R-:W-:-:S05]  /*0940*/  SHF.L.U32 R6, R2, 0x10, RZ ;  /* 0x0000001002067819 */ /* 0x001fca00000006ff */
[----:B------:R-:W-:-:S07]  /*0950*/  FADD R7, R7, R6 ;  /* 0x0000000607077221 */ /* 0x000fce0000000000 */
.L_x_132:
[----:B------:R-:W-:Y:S01]  /*0960*/  F2FP.BF16.F32.PACK_AB R7, RZ, R7 ;  /* 0x00000007ff07723e */ /* 0x000fe200000010ff */
[----:B---3--:R-:W-:-:S05]  /*0970*/  IMAD.WIDE.U32 R2, R0, 0x2, R4 ;  /* 0x0000000200027825 */ /* 0x008fca00078e0004 */
[----:B------:R-:W-:Y:S01]  /*0980*/  STG.E.U16 desc[UR6][R2.64], R7 ;  /* 0x0000000702007986 */ /* 0x000fe2000c101506 */
[----:B------:R-:W-:Y:S05]  /*0990*/  EXIT ;  /* 0x000000000000794d */ /* 0x000fea0003800000 */
.L_x_133:
        /* <DEDUP_REMOVED lines=14> */
.L_x_145:


//--------------------- .nv.shared._Z11gemv_kernelIf6float2Li256EEvPKT_S3_S3_PS1_iib --------------------------
	.section	.nv.shared._Z11gemv_kernelIf6float2Li256EEvPKT_S3_S3_PS1_iib,"aw",@nobits
	.sectionflags	@""
	.align	4
.nv.shared._Z11gemv_kernelIf6float2Li256EEvPKT_S3_S3_PS1_iib:
	.zero		1056


//--------------------- .nv.shared.reserved.0     --------------------------
	.section	.nv.shared.reserved.0,"aw",@nobits
	.weak		__nv_reservedSMEM_offset_0_alias
	.size		__nv_reservedSMEM_offset_0_alias, 0, 64
	.other		__nv_reservedSMEM_offset_0_alias,@"STO_CUDA_RESERVED_SHARED STV_DEFAULT"
__nv_reservedSMEM_offset_0_alias:
	.zero		0
	.zero		64


//--------------------- .nv.shared._Z11gemv_kernelIf6float2Li128EEvPKT_S3_S3_PS1_iib --------------------------
	.section	.nv.shared._Z11gemv_kernelIf6float2Li128EEvPKT_S3_S3_PS1_iib,"aw",@nobits
	.sectionflags	@""
	.align	4
.nv.shared._Z11gemv_kernelIf6float2Li128EEvPKT_S3_S3_PS1_iib:
	.zero		1040


//--------------------- .nv.shared._Z11gemv_kernelIf6float2Li64EEvPKT_S3_S3_PS1_iib --------------------------
	.section	.nv.shared._Z11gemv_kernelIf6float2Li64EEvPKT_S3_S3_PS1_iib,"aw",@nobits
	.sectionflags	@""
	.align	4
.nv.shared._Z11gemv_kernelIf6float2Li64EEvPKT_S3_S3_PS1_iib:
	.zero		1032


//--------------------- .nv.shared._Z11gemv_kernelI6__half7__half2Li256EEvPKT_S4_S4_PS2_iib --------------------------
	.section	.nv.shared._Z11gemv_kernelI6__half7__half2Li256EEvPKT_S4_S4_PS2_iib,"aw",@nobits
	.sectionflags	@""
	.align	4
.nv.shared._Z11gemv_kernelI6__half7__half2Li256EEvPKT_S4_S4_PS2_iib:
	.zero		1056


//--------------------- .nv.shared._Z11gemv_kernelI6__half7__half2Li128EEvPKT_S4_S4_PS2_iib --------------------------
	.section	.nv.shared._Z11gemv_kernelI6__half7__half2Li128EEvPKT_S4_S4_PS2_iib,"aw",@nobits
	.sectionflags	@""
	.align	4
.nv.shared._Z11gemv_kernelI6__half7__half2Li128EEvPKT_S4_S4_PS2_iib:
	.zero		1040


//--------------------- .nv.shared._Z11gemv_kernelI6__half7__half2Li64EEvPKT_S4_S4_PS2_iib --------------------------
	.section	.nv.shared._Z11gemv_kernelI6__half7__half2Li64EEvPKT_S4_S4_PS2_iib,"aw",@nobits
	.sectionflags	@""
	.align	4
.nv.shared._Z11gemv_kernelI6__half7__half2Li64EEvPKT_S4_S4_PS2_iib:
	.zero		1032


//--------------------- .nv.shared._Z11gemv_kernelI13__nv_bfloat1614__nv_bfloat162Li256EEvPKT_S4_S4_PS2_iib --------------------------
	.section	.nv.shared._Z11gemv_kernelI13__nv_bfloat1614__nv_bfloat162Li256EEvPKT_S4_S4_PS2_iib,"aw",@nobits
	.sectionflags	@""
	.align	4
.nv.shared._Z11gemv_kernelI13__nv_bfloat1614__nv_bfloat162Li256EEvPKT_S4_S4_PS2_iib:
	.zero		1056


//--------------------- .nv.shared._Z11gemv_kernelI13__nv_bfloat1614__nv_bfloat162Li128EEvPKT_S4_S4_PS2_iib --------------------------
	.section	.nv.shared._Z11gemv_kernelI13__nv_bfloat1614__nv_bfloat162Li128EEvPKT_S4_S4_PS2_iib,"aw",@nobits
	.sectionflags	@""
	.align	4
.nv.shared._Z11gemv_kernelI13__nv_bfloat1614__nv_bfloat162Li128EEvPKT_S4_S4_PS2_iib:
	.zero		1040


//--------------------- .nv.shared._Z11gemv_kernelI13__nv_bfloat1614__nv_bfloat162Li64EEvPKT_S4_S4_PS2_iib --------------------------
	.section	.nv.shared._Z11gemv_kernelI13__nv_bfloat1614__nv_bfloat162Li64EEvPKT_S4_S4_PS2_iib,"aw",@nobits
	.sectionflags	@""
	.align	4
.nv.shared._Z11gemv_kernelI13__nv_bfloat1614__nv_bfloat162Li64EEvPKT_S4_S4_PS2_iib:
	.zero		1032


//--------------------- .nv.constant0._Z11gemv_kernelIf6float2Li256EEvPKT_S3_S3_PS1_iib --------------------------
	.section	.nv.constant0._Z11gemv_kernelIf6float2Li256EEvPKT_S3_S3_PS1_iib,"a",@progbits
	.sectionflags	@""
	.align	4
.nv.constant0._Z11gemv_kernelIf6float2Li256EEvPKT_S3_S3_PS1_iib:
	.zero		937


//--------------------- .nv.constant0._Z11gemv_kernelIf6float2Li128EEvPKT_S3_S3_PS1_iib --------------------------
	.section	.nv.constant0._Z11gemv_kernelIf6float2Li128EEvPKT_S3_S3_PS1_iib,"a",@progbits
	.sectionflags	@""
	.align	4
.nv.constant0._Z11gemv_kernelIf6float2Li128EEvPKT_S3_S3_PS1_iib:
	.zero		937


//--------------------- .nv.constant0._Z11gemv_kernelIf6float2Li64EEvPKT_S3_S3_PS1_iib --------------------------
	.section	.nv.constant0._Z11gemv_kernelIf6float2Li64EEvPKT_S3_S3_PS1_iib,"a",@progbits
	.sectionflags	@""
	.align	4
.nv.constant0._Z11gemv_kernelIf6float2Li64EEvPKT_S3_S3_PS1_iib:
	.zero		937


//--------------------- .nv.constant0._Z11gemv_kernelIf6float2Li32EEvPKT_S3_S3_PS1_iib --------------------------
	.section	.nv.constant0._Z11gemv_kernelIf6float2Li32EEvPKT_S3_S3_PS1_iib,"a",@progbits
	.sectionflags	@""
	.align	4
.nv.constant0._Z11gemv_kernelIf6float2Li32EEvPKT_S3_S3_PS1_iib:
	.zero		937


//--------------------- .nv.constant0._Z11gemv_kernelI6__half7__half2Li256EEvPKT_S4_S4_PS2_iib --------------------------
	.section	.nv.constant0._Z11gemv_kernelI6__half7__half2Li256EEvPKT_S4_S4_PS2_iib,"a",@progbits
	.sectionflags	@""
	.align	4
.nv.constant0._Z11gemv_kernelI6__half7__half2Li256EEvPKT_S4_S4_PS2_iib:
	.zero		937


//--------------------- .nv.constant0._Z11gemv_kernelI6__half7__half2Li128EEvPKT_S4_S4_PS2_iib --------------------------
	.section	.nv.constant0._Z11gemv_kernelI6__half7__half2Li128EEvPKT_S4_S4_PS2_iib,"a",@progbits
	.sectionflags	@""
	.align	4
.nv.constant0._Z11gemv_kernelI6__half7__half2Li128EEvPKT_S4_S4_PS2_iib:
	.zero		937


//--------------------- .nv.constant0._Z11gemv_kernelI6__half7__half2Li64EEvPKT_S4_S4_PS2_iib --------------------------
	.section	.nv.constant0._Z11gemv_kernelI6__half7__half2Li64EEvPKT_S4_S4_PS2_iib,"a",@progbits
	.sectionflags	@""
	.align	4
.nv.constant0._Z11gemv_kernelI6__half7__half2Li64EEvPKT_S4_S4_PS2_iib:
	.zero		937


//--------------------- .nv.constant0._Z11gemv_kernelI6__half7__half2Li32EEvPKT_S4_S4_PS2_iib --------------------------
	.section	.nv.constant0._Z11gemv_kernelI6__half7__half2Li32EEvPKT_S4_S4_PS2_iib,"a",@progbits
	.sectionflags	@""
	.align	4
.nv.constant0._Z11gemv_kernelI6__half7__half2Li32EEvPKT_S4_S4_PS2_iib:
	.zero		937


//--------------------- .nv.constant0._Z11gemv_kernelI13__nv_bfloat1614__nv_bfloat162Li256EEvPKT_S4_S4_PS2_iib --------------------------
	.section	.nv.constant0._Z11gemv_kernelI13__nv_bfloat1614__nv_bfloat162Li256EEvPKT_S4_S4_PS2_iib,"a",@progbits
	.sectionflags	@""
	.align	4
.nv.constant0._Z11gemv_kernelI13__nv_bfloat1614__nv_bfloat162Li256EEvPKT_S4_S4_PS2_iib:
	.zero		937


//--------------------- .nv.constant0._Z11gemv_kernelI13__nv_bfloat1614__nv_bfloat162Li128EEvPKT_S4_S4_PS2_iib --------------------------
	.section	.nv.constant0._Z11gemv_kernelI13__nv_bfloat1614__nv_bfloat162Li128EEvPKT_S4_S4_PS2_iib,"a",@progbits
	.sectionflags	@""
	.align	4
.nv.constant0._Z11gemv_kernelI13__nv_bfloat1614__nv_bfloat162Li128EEvPKT_S4_S4_PS2_iib:
	.zero		937


//--------------------- .nv.constant0._Z11gemv_kernelI13__nv_bfloat1614__nv_bfloat162Li64EEvPKT_S4_S4_PS2_iib --------------------------
	.section	.nv.constant0._Z11gemv_kernelI13__nv_bfloat1614__nv_bfloat162Li64EEvPKT_S4_S4_PS2_iib,"a",@progbits
	.sectionflags	@""
	.align	4
.nv.constant0._Z11gemv_kernelI13__nv_bfloat1614__nv_bfloat162Li64EEvPKT_S4_S4_PS2_iib:
	.zero		937


//--------------------- .nv.constant0._Z11gemv_kernelI13__nv_bfloat1614__nv_bfloat162Li32EEvPKT_S4_S4_PS2_iib --------------------------
	.section	.nv.constant0._Z11gemv_kernelI13__nv_bfloat1614__nv_bfloat162Li32EEvPKT_S4_S4_PS2_iib,"a",@progbits
	.sectionflags	@""
	.align	4
.nv.constant0._Z11gemv_kernelI13__nv_bfloat1614__nv_bfloat162Li32EEvPKT_S4_S4_PS2_iib:
	.zero		937


//--------------------- SYMBOLS --------------------------

	.type		.nv.reservedSmem.offset0,@object
	.size		.nv.reservedSmem.offset0,0x4
	.type		.nv.reservedSmem.cap,@object
	.size		.nv.reservedSmem.cap,0x4
